// auto-generated by cutlass_sweep.gemm — config: {"arch": "sm_90", "cluster_m": 2, "cluster_n": 4, "dtype": "tf32", "dtype_b": "tf32", "layout": "nt", "stages": 0, "tile_k": 32, "tile_m": 64, "tile_n": 64}
#include "cutlass/cutlass.h"
#include "cutlass/gemm/collective/collective_builder.hpp"
#include "cutlass/gemm/device/gemm_universal_adapter.h"
#include "cutlass/gemm/kernel/gemm_universal.hpp"
#include "cutlass/epilogue/collective/collective_builder.hpp"

using ElemA = cutlass::tfloat32_t;
using ElemB = cutlass::tfloat32_t;
using ElemCD = cutlass::tfloat32_t;
using Acc  = float;
using TileShape    = cute::Shape<cute::_64, cute::_64, cute::_32>;
using ClusterShape = cute::Shape<cute::_2, cute::_4, cute::_1>;

using CollectiveEpilogue = typename cutlass::epilogue::collective::CollectiveBuilder<
    cutlass::arch::Sm90, cutlass::arch::OpClassTensorOp,
    TileShape, ClusterShape,
    cutlass::epilogue::collective::EpilogueTileAuto,
    Acc, Acc,
    ElemCD, cutlass::layout::RowMajor, 128 / cutlass::sizeof_bits<ElemCD>::value,
    ElemCD, cutlass::layout::RowMajor, 128 / cutlass::sizeof_bits<ElemCD>::value,
    cutlass::epilogue::collective::EpilogueScheduleAuto
  >::CollectiveOp;

using CollectiveMainloop = typename cutlass::gemm::collective::CollectiveBuilder<
    cutlass::arch::Sm90, cutlass::arch::OpClassTensorOp,
    ElemA, cutlass::layout::RowMajor, 128 / cutlass::sizeof_bits<ElemA>::value,
    ElemB, cutlass::layout::ColumnMajor, 128 / cutlass::sizeof_bits<ElemB>::value,
    Acc,
    TileShape, ClusterShape,
    cutlass::gemm::collective::StageCountAutoCarveout<static_cast<int>(sizeof(typename CollectiveEpilogue::SharedStorage))>,
    cutlass::gemm::collective::KernelScheduleAuto
  >::CollectiveOp;

using GemmKernel = cutlass::gemm::kernel::GemmUniversal<
    cute::Shape<int,int,int,int>,
    CollectiveMainloop,
    CollectiveEpilogue
>;
using Gemm = cutlass::gemm::device::GemmUniversalAdapter<GemmKernel>;

// Force the device kernel symbol into the cubin without needing a host main.
auto* _anchor = &cutlass::device_kernel<GemmKernel>;


// ===== COMPILED SASS (sm_90a) =====

	.target	sm_90a

	.elftype	@"ET_EXEC"


//--------------------- .note.nv.tkinfo           --------------------------
	.section	.note.nv.tkinfo,"",@"SHT_NOTE"
	.sectionflags	@"SHF_NOTE_NV_TKINFO"
	.tkinfo
        /*0018*/ 	.word	0x00000002
        /*0030*/ 	.string	""
        /*0030*/ 	.string	"ptxas"
        /*0030*/ 	.string	"Cuda compilation tools, release 13.0, V13.0.88"
        /*0030*/ 	.string	"Build cuda_13.0.r13.0/compiler.36424714_0"
        /*0030*/ 	.string	"-arch sm_90a -m 64 "



//--------------------- .note.nv.cuinfo           --------------------------
	.section	.note.nv.cuinfo,"",@"SHT_NOTE"
	.sectionflags	@"SHF_NOTE_NV_CUINFO"
        /*0018*/ 	.short	0x0002
        /*001a*/ 	.short	0x005a
        /*001c*/ 	.short	0x0082
	.zero		2


//--------------------- .nv.info                  --------------------------
	.section	.nv.info,"",@"SHT_CUDA_INFO"
	.align	4


	//----- nvinfo : EIATTR_REGCOUNT
	.align		4
        /*0000*/ 	.byte	0x04, 0x2f
        /*0002*/ 	.short	(.L_15 - .L_14)
	.align		4
.L_14:
        /*0004*/ 	.word	index@(_ZN7cutlass13device_kernelINS_4gemm6kernel13GemmUniversalIN4cute5tupleIJiiiiEEENS1_10collective13CollectiveMmaINS1_34MainloopSm90TmaGmmaWarpSpecializedILi14ENS5_IJNS4_1CILi2EEENSA_ILi4EEENSA_ILi1EEEEEENS1_32KernelTmaWarpSpecializedPingpongEEENS5_IJNSA_ILi64EEESH_NSA_ILi32EEEEEENS_10tfloat32_tENS5_IJlSD_lEEESK_SL_NS4_8TiledMMAINS4_8MMA_AtomIJNS4_4SM904GMMA29MMA_64x64x8_F32TF32TF32_SS_TNILNSP_7ScaleInE1ELSR_1EEEEEENS4_6LayoutINS5_IJSD_SD_SD_EEENS5_IJNSA_ILi0EEESW_SW_EEEEENS5_IJNS4_10UnderscoreESZ_SZ_EEEEENS4_23SM90_TMA_LOAD_MULTICASTENS4_14ComposedLayoutINS4_7SwizzleILi3ELi4ELi3EEENS4_18smem_ptr_flag_bitsILi32EEENSU_INS5_IJNSA_ILi8EEESI_EEENS5_IJSI_SD_EEEEEEEvNS4_8identityES12_S1C_vS1D_EENS_8epilogue10collective6detail29Sm90TmaWarpSpecializedAdapterINS1G_15DefaultEpilogueISK_SL_SL_NS1F_6thread17LinearCombinationISK_Li1EffLNS1K_9ScaleType4KindE0ELNS_15FloatRoundStyleE2ESK_EENS1_15EpilogueDefaultEEEEEvvEEEEvNT_6ParamsE)
        /*0008*/ 	.word	0x000000a8


	//----- nvinfo : EIATTR_FRAME_SIZE
	.align		4
.L_15:
        /*000c*/ 	.byte	0x04, 0x11
        /*000e*/ 	.short	(.L_17 - .L_16)
	.align		4
.L_16:
        /*0010*/ 	.word	index@(_ZN7cutlass13device_kernelINS_4gemm6kernel13GemmUniversalIN4cute5tupleIJiiiiEEENS1_10collective13CollectiveMmaINS1_34MainloopSm90TmaGmmaWarpSpecializedILi14ENS5_IJNS4_1CILi2EEENSA_ILi4EEENSA_ILi1EEEEEENS1_32KernelTmaWarpSpecializedPingpongEEENS5_IJNSA_ILi64EEESH_NSA_ILi32EEEEEENS_10tfloat32_tENS5_IJlSD_lEEESK_SL_NS4_8TiledMMAINS4_8MMA_AtomIJNS4_4SM904GMMA29MMA_64x64x8_F32TF32TF32_SS_TNILNSP_7ScaleInE1ELSR_1EEEEEENS4_6LayoutINS5_IJSD_SD_SD_EEENS5_IJNSA_ILi0EEESW_SW_EEEEENS5_IJNS4_10UnderscoreESZ_SZ_EEEEENS4_23SM90_TMA_LOAD_MULTICASTENS4_14ComposedLayoutINS4_7SwizzleILi3ELi4ELi3EEENS4_18smem_ptr_flag_bitsILi32EEENSU_INS5_IJNSA_ILi8EEESI_EEENS5_IJSI_SD_EEEEEEEvNS4_8identityES12_S1C_vS1D_EENS_8epilogue10collective6detail29Sm90TmaWarpSpecializedAdapterINS1G_15DefaultEpilogueISK_SL_SL_NS1F_6thread17LinearCombinationISK_Li1EffLNS1K_9ScaleType4KindE0ELNS_15FloatRoundStyleE2ESK_EENS1_15EpilogueDefaultEEEEEvvEEEEvNT_6ParamsE)
        /*0014*/ 	.word	0x00000008


	//----- nvinfo : EIATTR_MIN_STACK_SIZE
	.align		4
.L_17:
        /*0018*/ 	.byte	0x04, 0x12
        /*001a*/ 	.short	(.L_19 - .L_18)
	.align		4
.L_18:
        /*001c*/ 	.word	index@(_ZN7cutlass13device_kernelINS_4gemm6kernel13GemmUniversalIN4cute5tupleIJiiiiEEENS1_10collective13CollectiveMmaINS1_34MainloopSm90TmaGmmaWarpSpecializedILi14ENS5_IJNS4_1CILi2EEENSA_ILi4EEENSA_ILi1EEEEEENS1_32KernelTmaWarpSpecializedPingpongEEENS5_IJNSA_ILi64EEESH_NSA_ILi32EEEEEENS_10tfloat32_tENS5_IJlSD_lEEESK_SL_NS4_8TiledMMAINS4_8MMA_AtomIJNS4_4SM904GMMA29MMA_64x64x8_F32TF32TF32_SS_TNILNSP_7ScaleInE1ELSR_1EEEEEENS4_6LayoutINS5_IJSD_SD_SD_EEENS5_IJNSA_ILi0EEESW_SW_EEEEENS5_IJNS4_10UnderscoreESZ_SZ_EEEEENS4_23SM90_TMA_LOAD_MULTICASTENS4_14ComposedLayoutINS4_7SwizzleILi3ELi4ELi3EEENS4_18smem_ptr_flag_bitsILi32EEENSU_INS5_IJNSA_ILi8EEESI_EEENS5_IJSI_SD_EEEEEEEvNS4_8identityES12_S1C_vS1D_EENS_8epilogue10collective6detail29Sm90TmaWarpSpecializedAdapterINS1G_15DefaultEpilogueISK_SL_SL_NS1F_6thread17LinearCombinationISK_Li1EffLNS1K_9ScaleType4KindE0ELNS_15FloatRoundStyleE2ESK_EENS1_15EpilogueDefaultEEEEEvvEEEEvNT_6ParamsE)
        /*0020*/ 	.word	0x00000008
.L_19:


//--------------------- .nv.compat                --------------------------
	.section	.nv.compat,"",@"SHT_CUDA_COMPAT_INFO"
	.align	4
        /*0000*/ 	.byte	0x02, 0x09, 0x01, 0x00, 0x02, 0x02, 0x04, 0x00, 0x02, 0x05, 0x05, 0x00, 0x03, 0x07, 0x01, 0x01
        /*0010*/ 	.byte	0x02, 0x03, 0x01, 0x00, 0x02, 0x06, 0x01, 0x00, 0x04, 0x0b, 0x08, 0x00, 0x00, 0x00, 0x00, 0x00
        /*0020*/ 	.byte	0x00, 0x00, 0x00, 0x00


//--------------------- .nv.info._ZN7cutlass13device_kernelINS_4gemm6kernel13GemmUniversalIN4cute5tupleIJiiiiEEENS1_10collective13CollectiveMmaINS1_34MainloopSm90TmaGmmaWarpSpecializedILi14ENS5_IJNS4_1CILi2EEENSA_ILi4EEENSA_ILi1EEEEEENS1_32KernelTmaWarpSpecializedPingpongEEENS5_IJNSA_ILi64EEESH_NSA_ILi32EEEEEENS_10tfloat32_tENS5_IJlSD_lEEESK_SL_NS4_8TiledMMAINS4_8MMA_AtomIJNS4_4SM904GMMA29MMA_64x64x8_F32TF32TF32_SS_TNILNSP_7ScaleInE1ELSR_1EEEEEENS4_6LayoutINS5_IJSD_SD_SD_EEENS5_IJNSA_ILi0EEESW_SW_EEEEENS5_IJNS4_10UnderscoreESZ_SZ_EEEEENS4_23SM90_TMA_LOAD_MULTICASTENS4_14ComposedLayoutINS4_7SwizzleILi3ELi4ELi3EEENS4_18smem_ptr_flag_bitsILi32EEENSU_INS5_IJNSA_ILi8EEESI_EEENS5_IJSI_SD_EEEEEEEvNS4_8identityES12_S1C_vS1D_EENS_8epilogue10collective6detail29Sm90TmaWarpSpecializedAdapterINS1G_15DefaultEpilogueISK_SL_SL_NS1F_6thread17LinearCombinationISK_Li1EffLNS1K_9ScaleType4KindE0ELNS_15FloatRoundStyleE2ESK_EENS1_15EpilogueDefaultEEEEEvvEEEEvNT_6ParamsE --------------------------
	.section	.nv.info._ZN7cutlass13device_kernelINS_4gemm6kernel13GemmUniversalIN4cute5tupleIJiiiiEEENS1_10collective13CollectiveMmaINS1_34MainloopSm90TmaGmmaWarpSpecializedILi14ENS5_IJNS4_1CILi2EEENSA_ILi4EEENSA_ILi1EEEEEENS1_32KernelTmaWarpSpecializedPingpongEEENS5_IJNSA_ILi64EEESH_NSA_ILi32EEEEEENS_10tfloat32_tENS5_IJlSD_lEEESK_SL_NS4_8TiledMMAINS4_8MMA_AtomIJNS4_4SM904GMMA29MMA_64x64x8_F32TF32TF32_SS_TNILNSP_7ScaleInE1ELSR_1EEEEEENS4_6LayoutINS5_IJSD_SD_SD_EEENS5_IJNSA_ILi0EEESW_SW_EEEEENS5_IJNS4_10UnderscoreESZ_SZ_EEEEENS4_23SM90_TMA_LOAD_MULTICASTENS4_14ComposedLayoutINS4_7SwizzleILi3ELi4ELi3EEENS4_18smem_ptr_flag_bitsILi32EEENSU_INS5_IJNSA_ILi8EEESI_EEENS5_IJSI_SD_EEEEEEEvNS4_8identityES12_S1C_vS1D_EENS_8epilogue10collective6detail29Sm90TmaWarpSpecializedAdapterINS1G_15DefaultEpilogueISK_SL_SL_NS1F_6thread17LinearCombinationISK_Li1EffLNS1K_9ScaleType4KindE0ELNS_15FloatRoundStyleE2ESK_EENS1_15EpilogueDefaultEEEEEvvEEEEvNT_6ParamsE,"",@"SHT_CUDA_INFO"
	.sectionflags	@""
	.align	4


	//----- nvinfo : EIATTR_CUDA_API_VERSION
	.align		4
        /*0000*/ 	.byte	0x04, 0x37
        /*0002*/ 	.short	(.L_21 - .L_20)
.L_20:
        /*0004*/ 	.word	0x00000082


	//----- nvinfo : EIATTR_KPARAM_INFO
	.align		4
.L_21:
        /*0008*/ 	.byte	0x04, 0x17
        /*000a*/ 	.short	(.L_23 - .L_22)
.L_22:
        /*000c*/ 	.word	0x00000000
        /*0010*/ 	.short	0x0000
        /*0012*/ 	.short	0x0070
        /*0014*/ 	.byte	0x00, 0xf0, 0x01, 0x10


	//----- nvinfo : EIATTR_SPARSE_MMA_MASK
	.align		4
.L_23:
        /*0018*/ 	.byte	0x03, 0x50
        /*001a*/ 	.short	0x0000


	//----- nvinfo : EIATTR_MAXREG_COUNT
	.align		4
        /*001c*/ 	.byte	0x03, 0x1b
        /*001e*/ 	.short	0x00a8


	//----- nvinfo : EIATTR_NUM_BARRIERS
	.align		4
        /*0020*/ 	.byte	0x02, 0x4c
        /*0022*/ 	.byte	0x01
	.zero		1


	//----- nvinfo : EIATTR_EXTERNS
	.align		4
        /*0024*/ 	.byte	0x04, 0x0f
        /*0026*/ 	.short	(.L_25 - .L_24)


	//   ....[0]....
	.align		4
.L_24:
        /*0028*/ 	.word	index@(__assertfail)


	//----- nvinfo : EIATTR_ANNOTATIONS
	.align		4
.L_25:
        /*002c*/ 	.byte	0x04, 0x55
        /*002e*/ 	.short	(.L_27 - .L_26)


	//   ....[0]....
.L_26:
        /*0030*/ 	.word	0x00000001
        /*0034*/ 	.byte	0x20, 0x0f, 0x00, 0x00, 0x01, 0x00, 0x00, 0x00, 0x30, 0x47, 0x00, 0x00, 0x01, 0x00, 0x00, 0x00
        /*0044*/ 	.byte	0xb0, 0x54, 0x00, 0x00


	//----- nvinfo : EIATTR_MERCURY_ISA_VERSION
	.align		4
.L_27:
        /*0048*/ 	.byte	0x03, 0x5f
        /*004a*/ 	.short	0x0101


	//----- nvinfo : EIATTR_INT_WARP_WIDE_INSTR_OFFSETS
	.align		4
        /*004c*/ 	.byte	0x04, 0x31
        /*004e*/ 	.short	(.L_29 - .L_28)


	//   ....[0]....
.L_28:
        /*0050*/ 	.word	0x000006a0


	//   ....[1]....
        /*0054*/ 	.word	0x000006d0


	//   ....[2]....
        /*0058*/ 	.word	0x00000710


	//   ....[3]....
        /*005c*/ 	.word	0x00000840


	//   ....[4]....
        /*0060*/ 	.word	0x00000850


	//   ....[5]....
        /*0064*/ 	.word	0x00000860


	//   ....[6]....
        /*0068*/ 	.word	0x00000900


	//   ....[7]....
        /*006c*/ 	.word	0x00000940


	//----- nvinfo : EIATTR_COOP_GROUP_MASK_REGIDS
	.align		4
.L_29:
        /*0070*/ 	.byte	0x04, 0x29
        /*0072*/ 	.short	(.L_31 - .L_30)


	//   ....[0]....
.L_30:
        /*0074*/ 	.word	0xffffffff


	//   ....[1]....
        /*0078*/ 	.word	0xffffffff


	//   ....[2]....
        /*007c*/ 	.word	0xffffffff


	//   ....[3]....
        /*0080*/ 	.word	0xffffffff


	//   ....[4]....
        /*0084*/ 	.word	0xffffffff


	//   ....[5]....
        /*0088*/ 	.word	0xffffffff


	//   ....[6]....
        /*008c*/ 	.word	0xffffffff


	//----- nvinfo : EIATTR_COOP_GROUP_INSTR_OFFSETS
	.align		4
.L_31:
        /*0090*/ 	.byte	0x04, 0x28
        /*0092*/ 	.short	(.L_33 - .L_32)


	//   ....[0]....
.L_32:
        /*0094*/ 	.word	0x00000070


	//   ....[1]....
        /*0098*/ 	.word	0x00000080


	//   ....[2]....
        /*009c*/ 	.word	0x00000140


	//   ....[3]....
        /*00a0*/ 	.word	0x00000460


	//   ....[4]....
        /*00a4*/ 	.word	0x000004a0


	//   ....[5]....
        /*00a8*/ 	.word	0x00000880


	//   ....[6]....
        /*00ac*/ 	.word	0x00000ac0


	//----- nvinfo : EIATTR_REG_RECONFIG
	.align		4
.L_33:
        /*00b0*/ 	.byte	0x01, 0x54
	.zero		2


	//----- nvinfo : EIATTR_SYSCALL_OFFSETS
	.align		4
        /*00b4*/ 	.byte	0x04, 0x46
        /*00b6*/ 	.short	(.L_35 - .L_34)


	//   ....[0]....
.L_34:
        /*00b8*/ 	.word	0x000019e0


	//----- nvinfo : EIATTR_MBARRIER_INSTR_OFFSETS
	.align		4
.L_35:
        /*00bc*/ 	.byte	0x04, 0x39
        /*00be*/ 	.short	(.L_37 - .L_36)


	//   ....[0]....
.L_36:
        /*00c0*/ 	.word	0x00000280
        /*00c4*/ 	.word	0x000000ff
        /*00c8*/ 	.word	0x00000000
        /*00cc*/ 	.short	0x0100
        /*00ce*/ 	.byte	0x08
	.zero		1


	//   ....[1]....
        /*00d0*/ 	.word	0x00000290
        /*00d4*/ 	.word	0x000000ff
        /*00d8*/ 	.word	0x00000070
        /*00dc*/ 	.short	0x0100
        /*00de*/ 	.byte	0x08
	.zero		1


	//   ....[2]....
        /*00e0*/ 	.word	0x000002a0
        /*00e4*/ 	.word	0x000000ff
        /*00e8*/ 	.word	0x00000008
        /*00ec*/ 	.short	0x0100
        /*00ee*/ 	.byte	0x08
	.zero		1


	//   ....[3]....
        /*00f0*/ 	.word	0x000002b0
        /*00f4*/ 	.word	0x000000ff
        /*00f8*/ 	.word	0x00000078
        /*00fc*/ 	.short	0x0100
        /*00fe*/ 	.byte	0x08
	.zero		1


	//   ....[4]....
        /*0100*/ 	.word	0x000002c0
        /*0104*/ 	.word	0x000000ff
        /*0108*/ 	.word	0x00000010
        /*010c*/ 	.short	0x0100
        /*010e*/ 	.byte	0x08
	.zero		1


	//   ....[5]....
        /*0110*/ 	.word	0x000002d0
        /*0114*/ 	.word	0x000000ff
        /*0118*/ 	.word	0x00000080
        /*011c*/ 	.short	0x0100
        /*011e*/ 	.byte	0x08
	.zero		1


	//   ....[6]....
        /*0120*/ 	.word	0x000002e0
        /*0124*/ 	.word	0x000000ff
        /*0128*/ 	.word	0x00000018
        /*012c*/ 	.short	0x0100
        /*012e*/ 	.byte	0x08
	.zero		1


	//   ....[7]....
        /*0130*/ 	.word	0x000002f0
        /*0134*/ 	.word	0x000000ff
        /*0138*/ 	.word	0x00000088
        /*013c*/ 	.short	0x0100
        /*013e*/ 	.byte	0x08
	.zero		1


	//   ....[8]....
        /*0140*/ 	.word	0x00000300
        /*0144*/ 	.word	0x000000ff
        /*0148*/ 	.word	0x00000020
        /*014c*/ 	.short	0x0100
        /*014e*/ 	.byte	0x08
	.zero		1


	//   ....[9]....
        /*0150*/ 	.word	0x00000310
        /*0154*/ 	.word	0x000000ff
        /*0158*/ 	.word	0x00000090
        /*015c*/ 	.short	0x0100
        /*015e*/ 	.byte	0x08
	.zero		1


	//   ....[10]....
        /*0160*/ 	.word	0x00000320
        /*0164*/ 	.word	0x000000ff
        /*0168*/ 	.word	0x00000028
        /*016c*/ 	.short	0x0100
        /*016e*/ 	.byte	0x08
	.zero		1


	//   ....[11]....
        /*0170*/ 	.word	0x00000330
        /*0174*/ 	.word	0x000000ff
        /*0178*/ 	.word	0x00000098
        /*017c*/ 	.short	0x0100
        /*017e*/ 	.byte	0x08
	.zero		1


	//   ....[12]....
        /*0180*/ 	.word	0x00000340
        /*0184*/ 	.word	0x000000ff
        /*0188*/ 	.word	0x00000030
        /*018c*/ 	.short	0x0100
        /*018e*/ 	.byte	0x08
	.zero		1


	//   ....[13]....
        /*0190*/ 	.word	0x00000350
        /*0194*/ 	.word	0x000000ff
        /*0198*/ 	.word	0x000000a0
        /*019c*/ 	.short	0x0100
        /*019e*/ 	.byte	0x08
	.zero		1


	//   ....[14]....
        /*01a0*/ 	.word	0x00000360
        /*01a4*/ 	.word	0x000000ff
        /*01a8*/ 	.word	0x00000038
        /*01ac*/ 	.short	0x0100
        /*01ae*/ 	.byte	0x08
	.zero		1


	//   ....[15]....
        /*01b0*/ 	.word	0x00000370
        /*01b4*/ 	.word	0x000000ff
        /*01b8*/ 	.word	0x000000a8
        /*01bc*/ 	.short	0x0100
        /*01be*/ 	.byte	0x08
	.zero		1


	//   ....[16]....
        /*01c0*/ 	.word	0x00000380
        /*01c4*/ 	.word	0x000000ff
        /*01c8*/ 	.word	0x00000040
        /*01cc*/ 	.short	0x0100
        /*01ce*/ 	.byte	0x08
	.zero		1


	//   ....[17]....
        /*01d0*/ 	.word	0x00000390
        /*01d4*/ 	.word	0x000000ff
        /*01d8*/ 	.word	0x000000b0
        /*01dc*/ 	.short	0x0100
        /*01de*/ 	.byte	0x08
	.zero		1


	//   ....[18]....
        /*01e0*/ 	.word	0x000003a0
        /*01e4*/ 	.word	0x000000ff
        /*01e8*/ 	.word	0x00000048
        /*01ec*/ 	.short	0x0100
        /*01ee*/ 	.byte	0x08
	.zero		1


	//   ....[19]....
        /*01f0*/ 	.word	0x000003b0
        /*01f4*/ 	.word	0x000000ff
        /*01f8*/ 	.word	0x000000b8
        /*01fc*/ 	.short	0x0100
        /*01fe*/ 	.byte	0x08
	.zero		1


	//   ....[20]....
        /*0200*/ 	.word	0x000003c0
        /*0204*/ 	.word	0x000000ff
        /*0208*/ 	.word	0x00000050
        /*020c*/ 	.short	0x0100
        /*020e*/ 	.byte	0x08
	.zero		1


	//   ....[21]....
        /*0210*/ 	.word	0x000003d0
        /*0214*/ 	.word	0x000000ff
        /*0218*/ 	.word	0x000000c0
        /*021c*/ 	.short	0x0100
        /*021e*/ 	.byte	0x08
	.zero		1


	//   ....[22]....
        /*0220*/ 	.word	0x000003e0
        /*0224*/ 	.word	0x000000ff
        /*0228*/ 	.word	0x00000058
        /*022c*/ 	.short	0x0100
        /*022e*/ 	.byte	0x08
	.zero		1


	//   ....[23]....
        /*0230*/ 	.word	0x000003f0
        /*0234*/ 	.word	0x000000ff
        /*0238*/ 	.word	0x000000c8
        /*023c*/ 	.short	0x0100
        /*023e*/ 	.byte	0x08
	.zero		1


	//   ....[24]....
        /*0240*/ 	.word	0x00000400
        /*0244*/ 	.word	0x000000ff
        /*0248*/ 	.word	0x00000060
        /*024c*/ 	.short	0x0100
        /*024e*/ 	.byte	0x08
	.zero		1


	//   ....[25]....
        /*0250*/ 	.word	0x00000410
        /*0254*/ 	.word	0x000000ff
        /*0258*/ 	.word	0x000000d0
        /*025c*/ 	.short	0x0100
        /*025e*/ 	.byte	0x08
	.zero		1


	//   ....[26]....
        /*0260*/ 	.word	0x00000420
        /*0264*/ 	.word	0x000000ff
        /*0268*/ 	.word	0x00000068
        /*026c*/ 	.short	0x0100
        /*026e*/ 	.byte	0x08
	.zero		1


	//   ....[27]....
        /*0270*/ 	.word	0x00000430
        /*0274*/ 	.word	0x000000ff
        /*0278*/ 	.word	0x000000d8
        /*027c*/ 	.short	0x0100
        /*027e*/ 	.byte	0x08
	.zero		1


	//   ....[28]....
        /*0280*/ 	.word	0x00000970
        /*0284*/ 	.word	0x000000ff
        /*0288*/ 	.word	0x00000110
        /*028c*/ 	.short	0x0100
        /*028e*/ 	.byte	0x08
	.zero		1


	//   ....[29]....
        /*0290*/ 	.word	0x00000a00
        /*0294*/ 	.word	0x000000ff
        /*0298*/ 	.word	0x00000118
        /*029c*/ 	.short	0x0100
        /*029e*/ 	.byte	0x08
	.zero		1


	//   ....[30]....
        /*02a0*/ 	.word	0x00000a40
        /*02a4*/ 	.word	0x000000ff
        /*02a8*/ 	.word	0x000000f0
        /*02ac*/ 	.short	0x0100
        /*02ae*/ 	.byte	0x09
	.zero		1


	//   ....[31]....
        /*02b0*/ 	.word	0x00000a50
        /*02b4*/ 	.word	0x000000ff
        /*02b8*/ 	.word	0x000000f8
        /*02bc*/ 	.short	0x0100
        /*02be*/ 	.byte	0x09
	.zero		1


	//   ....[32]....
        /*02c0*/ 	.word	0x00000a60
        /*02c4*/ 	.word	0x000000ff
        /*02c8*/ 	.word	0x00000100
        /*02cc*/ 	.short	0x0100
        /*02ce*/ 	.byte	0x09
	.zero		1


	//   ....[33]....
        /*02d0*/ 	.word	0x00000a70
        /*02d4*/ 	.word	0x000000ff
        /*02d8*/ 	.word	0x00000108
        /*02dc*/ 	.short	0x0100
        /*02de*/ 	.byte	0x09
	.zero		1


	//   ....[34]....
        /*02e0*/ 	.word	0x000018c0
        /*02e4*/ 	.word	0x0000003f
        /*02e8*/ 	.word	0x00000000
        /*02ec*/ 	.short	0x010a
        /*02ee*/ 	.byte	0x2a
	.zero		1


	//   ....[35]....
        /*02f0*/ 	.word	0x00001a60
        /*02f4*/ 	.word	0x00000003
        /*02f8*/ 	.word	0x00000000
        /*02fc*/ 	.short	0x010a
        /*02fe*/ 	.byte	0x3f
	.zero		1


	//   ....[36]....
        /*0300*/ 	.word	0x00001aa0
        /*0304*/ 	.word	0x00000003
        /*0308*/ 	.word	0x00000000
        /*030c*/ 	.short	0x010a
        /*030e*/ 	.byte	0x3f
	.zero		1


	//   ....[37]....
        /*0310*/ 	.word	0x00001da0
        /*0314*/ 	.word	0x000000ff
        /*0318*/ 	.word	0x00000000
        /*031c*/ 	.short	0x010a
        /*031e*/ 	.byte	0x04
	.zero		1


	//   ....[38]....
        /*0320*/ 	.word	0x00001de0
        /*0324*/ 	.word	0x000000ff
        /*0328*/ 	.word	0x00000000
        /*032c*/ 	.short	0x010a
        /*032e*/ 	.byte	0x04
	.zero		1


	//   ....[39]....
        /*0330*/ 	.word	0x00002040
        /*0334*/ 	.word	0x00000005
        /*0338*/ 	.word	0x00000000
        /*033c*/ 	.short	0x0101
        /*033e*/ 	.byte	0x3f
	.zero		1


	//   ....[40]....
        /*0340*/ 	.word	0x00002140
        /*0344*/ 	.word	0x00000040
        /*0348*/ 	.word	0x00000000
        /*034c*/ 	.short	0x0101
        /*034e*/ 	.byte	0x2f
	.zero		1


	//   ....[41]....
        /*0350*/ 	.word	0x00002260
        /*0354*/ 	.word	0x00000000
        /*0358*/ 	.word	0x00000000
        /*035c*/ 	.short	0x0101
        /*035e*/ 	.byte	0x3f
	.zero		1


	//   ....[42]....
        /*0360*/ 	.word	0x00002320
        /*0364*/ 	.word	0x0000003f
        /*0368*/ 	.word	0x00000010
        /*036c*/ 	.short	0x010a
        /*036e*/ 	.byte	0x2a
	.zero		1


	//   ....[43]....
        /*0370*/ 	.word	0x00004750
        /*0374*/ 	.word	0x00000042
        /*0378*/ 	.word	0x00000000
        /*037c*/ 	.short	0x0101
        /*037e*/ 	.byte	0x2f
	.zero		1


	//   ....[44]....
        /*0380*/ 	.word	0x000051c0
        /*0384*/ 	.word	0x0000000a
        /*0388*/ 	.word	0x00000070
        /*038c*/ 	.short	0x010a
        /*038e*/ 	.byte	0x3f
	.zero		1


	//   ....[45]....
        /*0390*/ 	.word	0x000055c0
        /*0394*/ 	.word	0x00000008
        /*0398*/ 	.word	0x00000118
        /*039c*/ 	.short	0x0101
        /*039e*/ 	.byte	0x3f
	.zero		1


	//   ....[46]....
        /*03a0*/ 	.word	0x00005d50
        /*03a4*/ 	.word	0x00000009
        /*03a8*/ 	.word	0x00000000
        /*03ac*/ 	.short	0x010a
        /*03ae*/ 	.byte	0x3f
	.zero		1


	//   ....[47]....
        /*03b0*/ 	.word	0x00005dd0
        /*03b4*/ 	.word	0x00000008
        /*03b8*/ 	.word	0x00000000
        /*03bc*/ 	.short	0x010a
        /*03be*/ 	.byte	0x3f
	.zero		1


	//   ....[48]....
        /*03c0*/ 	.word	0x00005e60
        /*03c4*/ 	.word	0x00000009
        /*03c8*/ 	.word	0x00000000
        /*03cc*/ 	.short	0x010a
        /*03ce*/ 	.byte	0x3f
	.zero		1


	//   ....[49]....
        /*03d0*/ 	.word	0x00005ef0
        /*03d4*/ 	.word	0x00000008
        /*03d8*/ 	.word	0x00000000
        /*03dc*/ 	.short	0x010a
        /*03de*/ 	.byte	0x3f
	.zero		1


	//   ....[50]....
        /*03e0*/ 	.word	0x00005f80
        /*03e4*/ 	.word	0x00000009
        /*03e8*/ 	.word	0x00000000
        /*03ec*/ 	.short	0x010a
        /*03ee*/ 	.byte	0x3f
	.zero		1


	//   ....[51]....
        /*03f0*/ 	.word	0x00006010
        /*03f4*/ 	.word	0x00000008
        /*03f8*/ 	.word	0x00000000
        /*03fc*/ 	.short	0x010a
        /*03fe*/ 	.byte	0x3f
	.zero		1


	//   ....[52]....
        /*0400*/ 	.word	0x000060a0
        /*0404*/ 	.word	0x00000009
        /*0408*/ 	.word	0x00000000
        /*040c*/ 	.short	0x010a
        /*040e*/ 	.byte	0x3f
	.zero		1


	//   ....[53]....
        /*0410*/ 	.word	0x00006130
        /*0414*/ 	.word	0x00000008
        /*0418*/ 	.word	0x00000000
        /*041c*/ 	.short	0x010a
        /*041e*/ 	.byte	0x3f
	.zero		1


	//   ....[54]....
        /*0420*/ 	.word	0x000061c0
        /*0424*/ 	.word	0x00000009
        /*0428*/ 	.word	0x00000000
        /*042c*/ 	.short	0x010a
        /*042e*/ 	.byte	0x3f
	.zero		1


	//   ....[55]....
        /*0430*/ 	.word	0x00006250
        /*0434*/ 	.word	0x00000008
        /*0438*/ 	.word	0x00000000
        /*043c*/ 	.short	0x010a
        /*043e*/ 	.byte	0x3f
	.zero		1


	//   ....[56]....
        /*0440*/ 	.word	0x000062e0
        /*0444*/ 	.word	0x00000009
        /*0448*/ 	.word	0x00000000
        /*044c*/ 	.short	0x010a
        /*044e*/ 	.byte	0x3f
	.zero		1


	//   ....[57]....
        /*0450*/ 	.word	0x00006370
        /*0454*/ 	.word	0x00000008
        /*0458*/ 	.word	0x00000000
        /*045c*/ 	.short	0x010a
        /*045e*/ 	.byte	0x3f
	.zero		1


	//   ....[58]....
        /*0460*/ 	.word	0x00006400
        /*0464*/ 	.word	0x0000000b
        /*0468*/ 	.word	0x00000000
        /*046c*/ 	.short	0x010a
        /*046e*/ 	.byte	0x3f
	.zero		1


	//   ....[59]....
        /*0470*/ 	.word	0x00006490
        /*0474*/ 	.word	0x00000003
        /*0478*/ 	.word	0x00000000
        /*047c*/ 	.short	0x010a
        /*047e*/ 	.byte	0x3f
	.zero		1


	//   ....[60]....
        /*0480*/ 	.word	0x000064f0
        /*0484*/ 	.word	0x00000041
        /*0488*/ 	.word	0x00000000
        /*048c*/ 	.short	0x010a
        /*048e*/ 	.byte	0x3f
	.zero		1


	//   ....[61]....
        /*0490*/ 	.word	0x00006540
        /*0494*/ 	.word	0x00000003
        /*0498*/ 	.word	0x00000000
        /*049c*/ 	.short	0x010a
        /*049e*/ 	.byte	0x3f
	.zero		1


	//   ....[62]....
        /*04a0*/ 	.word	0x000065a0
        /*04a4*/ 	.word	0x00000005
        /*04a8*/ 	.word	0x00000000
        /*04ac*/ 	.short	0x010a
        /*04ae*/ 	.byte	0x3f
	.zero		1


	//   ....[63]....
        /*04b0*/ 	.word	0x000065f0
        /*04b4*/ 	.word	0x00000041
        /*04b8*/ 	.word	0x00000010
        /*04bc*/ 	.short	0x010a
        /*04be*/ 	.byte	0x3f
	.zero		1


	//   ....[64]....
        /*04c0*/ 	.word	0x000066c0
        /*04c4*/ 	.word	0x0000000a
        /*04c8*/ 	.word	0x00000070
        /*04cc*/ 	.short	0x010a
        /*04ce*/ 	.byte	0x3f
	.zero		1


	//   ....[65]....
        /*04d0*/ 	.word	0x00006790
        /*04d4*/ 	.word	0x00000009
        /*04d8*/ 	.word	0x00000000
        /*04dc*/ 	.short	0x010a
        /*04de*/ 	.byte	0x3f
	.zero		1


	//   ....[66]....
        /*04e0*/ 	.word	0x000067e0
        /*04e4*/ 	.word	0x00000008
        /*04e8*/ 	.word	0x00000000
        /*04ec*/ 	.short	0x010a
        /*04ee*/ 	.byte	0x3f
	.zero		1


	//   ....[67]....
        /*04f0*/ 	.word	0x00006830
        /*04f4*/ 	.word	0x00000009
        /*04f8*/ 	.word	0x00000000
        /*04fc*/ 	.short	0x010a
        /*04fe*/ 	.byte	0x3f
	.zero		1


	//   ....[68]....
        /*0500*/ 	.word	0x00006880
        /*0504*/ 	.word	0x00000008
        /*0508*/ 	.word	0x00000000
        /*050c*/ 	.short	0x010a
        /*050e*/ 	.byte	0x3f
	.zero		1


	//   ....[69]....
        /*0510*/ 	.word	0x000068d0
        /*0514*/ 	.word	0x00000009
        /*0518*/ 	.word	0x00000000
        /*051c*/ 	.short	0x010a
        /*051e*/ 	.byte	0x3f
	.zero		1


	//   ....[70]....
        /*0520*/ 	.word	0x00006920
        /*0524*/ 	.word	0x00000008
        /*0528*/ 	.word	0x00000000
        /*052c*/ 	.short	0x010a
        /*052e*/ 	.byte	0x3f
	.zero		1


	//   ....[71]....
        /*0530*/ 	.word	0x00006970
        /*0534*/ 	.word	0x00000009
        /*0538*/ 	.word	0x00000000
        /*053c*/ 	.short	0x010a
        /*053e*/ 	.byte	0x3f
	.zero		1


	//   ....[72]....
        /*0540*/ 	.word	0x000069c0
        /*0544*/ 	.word	0x00000008
        /*0548*/ 	.word	0x00000000
        /*054c*/ 	.short	0x010a
        /*054e*/ 	.byte	0x3f
	.zero		1


	//   ....[73]....
        /*0550*/ 	.word	0x00006a10
        /*0554*/ 	.word	0x00000009
        /*0558*/ 	.word	0x00000000
        /*055c*/ 	.short	0x010a
        /*055e*/ 	.byte	0x3f
	.zero		1


	//   ....[74]....
        /*0560*/ 	.word	0x00006a60
        /*0564*/ 	.word	0x00000008
        /*0568*/ 	.word	0x00000000
        /*056c*/ 	.short	0x010a
        /*056e*/ 	.byte	0x3f
	.zero		1


	//   ....[75]....
        /*0570*/ 	.word	0x00006ab0
        /*0574*/ 	.word	0x00000009
        /*0578*/ 	.word	0x00000000
        /*057c*/ 	.short	0x010a
        /*057e*/ 	.byte	0x3f
	.zero		1


	//   ....[76]....
        /*0580*/ 	.word	0x00006b00
        /*0584*/ 	.word	0x00000008
        /*0588*/ 	.word	0x00000000
        /*058c*/ 	.short	0x010a
        /*058e*/ 	.byte	0x3f
	.zero		1


	//   ....[77]....
        /*0590*/ 	.word	0x00006b50
        /*0594*/ 	.word	0x0000000b
        /*0598*/ 	.word	0x00000000
        /*059c*/ 	.short	0x010a
        /*059e*/ 	.byte	0x3f
	.zero		1


	//----- nvinfo : EIATTR_NUM_MBARRIERS
	.align		4
.L_37:
        /*05a0*/ 	.byte	0x03, 0x38
        /*05a2*/ 	.short	0x0022


	//----- nvinfo : EIATTR_EXIT_INSTR_OFFSETS
	.align		4
        /*05a4*/ 	.byte	0x04, 0x1c
        /*05a6*/ 	.short	(.L_39 - .L_38)


	//   ....[0]....
.L_38:
        /*05a8*/ 	.word	0x00001570


	//   ....[1]....
        /*05ac*/ 	.word	0x000015d0


	//   ....[2]....
        /*05b0*/ 	.word	0x00004de0


	//   ....[3]....
        /*05b4*/ 	.word	0x00004e10


	//   ....[4]....
        /*05b8*/ 	.word	0x000064e0


	//----- nvinfo : EIATTR_MAX_THREADS
	.align		4
.L_39:
        /*05bc*/ 	.byte	0x04, 0x05
        /*05be*/ 	.short	(.L_41 - .L_40)
.L_40:
        /*05c0*/ 	.word	0x00000180
        /*05c4*/ 	.word	0x00000001
        /*05c8*/ 	.word	0x00000001


	//----- nvinfo : EIATTR_CRS_STACK_SIZE
	.align		4
.L_41:
        /*05cc*/ 	.byte	0x04, 0x1e
        /*05ce*/ 	.short	(.L_43 - .L_42)
.L_42:
        /*05d0*/ 	.word	0x00000000


	//----- nvinfo : EIATTR_CBANK_PARAM_SIZE
	.align		4
.L_43:
        /*05d4*/ 	.byte	0x03, 0x19
        /*05d6*/ 	.short	0x0470


	//----- nvinfo : EIATTR_PARAM_CBANK
	.align		4
        /*05d8*/ 	.byte	0x04, 0x0a
        /*05da*/ 	.short	(.L_45 - .L_44)
	.align		4
.L_44:
        /*05dc*/ 	.word	index@(.nv.constant0._ZN7cutlass13device_kernelINS_4gemm6kernel13GemmUniversalIN4cute5tupleIJiiiiEEENS1_10collective13CollectiveMmaINS1_34MainloopSm90TmaGmmaWarpSpecializedILi14ENS5_IJNS4_1CILi2EEENSA_ILi4EEENSA_ILi1EEEEEENS1_32KernelTmaWarpSpecializedPingpongEEENS5_IJNSA_ILi64EEESH_NSA_ILi32EEEEEENS_10tfloat32_tENS5_IJlSD_lEEESK_SL_NS4_8TiledMMAINS4_8MMA_AtomIJNS4_4SM904GMMA29MMA_64x64x8_F32TF32TF32_SS_TNILNSP_7ScaleInE1ELSR_1EEEEEENS4_6LayoutINS5_IJSD_SD_SD_EEENS5_IJNSA_ILi0EEESW_SW_EEEEENS5_IJNS4_10UnderscoreESZ_SZ_EEEEENS4_23SM90_TMA_LOAD_MULTICASTENS4_14ComposedLayoutINS4_7SwizzleILi3ELi4ELi3EEENS4_18smem_ptr_flag_bitsILi32EEENSU_INS5_IJNSA_ILi8EEESI_EEENS5_IJSI_SD_EEEEEEEvNS4_8identityES12_S1C_vS1D_EENS_8epilogue10collective6detail29Sm90TmaWarpSpecializedAdapterINS1G_15DefaultEpilogueISK_SL_SL_NS1F_6thread17LinearCombinationISK_Li1EffLNS1K_9ScaleType4KindE0ELNS_15FloatRoundStyleE2ESK_EENS1_15EpilogueDefaultEEEEEvvEEEEvNT_6ParamsE)
        /*05e0*/ 	.short	0x0210
        /*05e2*/ 	.short	0x0470


	//----- nvinfo : EIATTR_SW_WAR
	.align		4
.L_45:
        /*05e4*/ 	.byte	0x04, 0x36
        /*05e6*/ 	.short	(.L_47 - .L_46)
.L_46:
        /*05e8*/ 	.word	0x00000008
.L_47:


//--------------------- .nv.callgraph             --------------------------
	.section	.nv.callgraph,"",@"SHT_CUDA_CALLGRAPH"
	.align	4
	.sectionentsize	8
	.align		4
        /*0000*/ 	.word	0x00000000
	.align		4
        /*0004*/ 	.word	0xffffffff
	.align		4
        /*0008*/ 	.word	index@(_ZN7cutlass13device_kernelINS_4gemm6kernel13GemmUniversalIN4cute5tupleIJiiiiEEENS1_10collective13CollectiveMmaINS1_34MainloopSm90TmaGmmaWarpSpecializedILi14ENS5_IJNS4_1CILi2EEENSA_ILi4EEENSA_ILi1EEEEEENS1_32KernelTmaWarpSpecializedPingpongEEENS5_IJNSA_ILi64EEESH_NSA_ILi32EEEEEENS_10tfloat32_tENS5_IJlSD_lEEESK_SL_NS4_8TiledMMAINS4_8MMA_AtomIJNS4_4SM904GMMA29MMA_64x64x8_F32TF32TF32_SS_TNILNSP_7ScaleInE1ELSR_1EEEEEENS4_6LayoutINS5_IJSD_SD_SD_EEENS5_IJNSA_ILi0EEESW_SW_EEEEENS5_IJNS4_10UnderscoreESZ_SZ_EEEEENS4_23SM90_TMA_LOAD_MULTICASTENS4_14ComposedLayoutINS4_7SwizzleILi3ELi4ELi3EEENS4_18smem_ptr_flag_bitsILi32EEENSU_INS5_IJNSA_ILi8EEESI_EEENS5_IJSI_SD_EEEEEEEvNS4_8identityES12_S1C_vS1D_EENS_8epilogue10collective6detail29Sm90TmaWarpSpecializedAdapterINS1G_15DefaultEpilogueISK_SL_SL_NS1F_6thread17LinearCombinationISK_Li1EffLNS1K_9ScaleType4KindE0ELNS_15FloatRoundStyleE2ESK_EENS1_15EpilogueDefaultEEEEEvvEEEEvNT_6ParamsE)
	.align		4
        /*000c*/ 	.word	index@(__assertfail)
	.align		4
        /*0010*/ 	.word	0x00000000
	.align		4
        /*0014*/ 	.word	0xfffffffe
	.align		4
        /*0018*/ 	.word	0x00000000
	.align		4
        /*001c*/ 	.word	0xfffffffd
	.align		4
        /*0020*/ 	.word	0x00000000
	.align		4
        /*0024*/ 	.word	0xfffffffc


//--------------------- .nv.constant4             --------------------------
	.section	.nv.constant4,"a",@progbits
	.align	8
	.align		8
.nv.constant4:
        /*0000*/ 	.dword	__assertfail
	.align		8
        /*0008*/ 	.dword	__unnamed_1
	.align		8
        /*0010*/ 	.dword	_ZN40_INTERNAL_7ba3bf41_4_k_cu_5bc2ac51_220374cuda3std3__45__cpo5beginE
	.align		8
        /*0018*/ 	.dword	_ZN40_INTERNAL_7ba3bf41_4_k_cu_5bc2ac51_220374cuda3std3__45__cpo3endE
	.align		8
        /*0020*/ 	.dword	_ZN40_INTERNAL_7ba3bf41_4_k_cu_5bc2ac51_220374cuda3std3__45__cpo6cbeginE
	.align		8
        /*0028*/ 	.dword	_ZN40_INTERNAL_7ba3bf41_4_k_cu_5bc2ac51_220374cuda3std3__45__cpo4cendE
	.align		8
        /*0030*/ 	.dword	_ZN40_INTERNAL_7ba3bf41_4_k_cu_5bc2ac51_220374cuda3std3__442_GLOBAL__N__7ba3bf41_4_k_cu_5bc2ac51_220376ignoreE
	.align		8
        /*0038*/ 	.dword	_ZN40_INTERNAL_7ba3bf41_4_k_cu_5bc2ac51_220374cuda3std3__419piecewise_constructE
	.align		8
        /*0040*/ 	.dword	_ZN40_INTERNAL_7ba3bf41_4_k_cu_5bc2ac51_220374cuda3std3__48in_placeE
	.align		8
        /*0048*/ 	.dword	_ZN40_INTERNAL_7ba3bf41_4_k_cu_5bc2ac51_220374cuda3std6ranges3__45__cpo4swapE
	.align		8
        /*0050*/ 	.dword	_ZN40_INTERNAL_7ba3bf41_4_k_cu_5bc2ac51_220374cuda3std6ranges3__45__cpo9iter_moveE
	.align		8
        /*0058*/ 	.dword	_ZN40_INTERNAL_7ba3bf41_4_k_cu_5bc2ac51_220374cute7productE
	.align		8
        /*0060*/ 	.dword	_ZN40_INTERNAL_7ba3bf41_4_k_cu_5bc2ac51_220374cute1_E
	.align		8
        /*0068*/ 	.dword	$str$22
	.align		8
        /*0070*/ 	.dword	$str$23


//--------------------- .text._ZN7cutlass13device_kernelINS_4gemm6kernel13GemmUniversalIN4cute5tupleIJiiiiEEENS1_10collective13CollectiveMmaINS1_34MainloopSm90TmaGmmaWarpSpecializedILi14ENS5_IJNS4_1CILi2EEENSA_ILi4EEENSA_ILi1EEEEEENS1_32KernelTmaWarpSpecializedPingpongEEENS5_IJNSA_ILi64EEESH_NSA_ILi32EEEEEENS_10tfloat32_tENS5_IJlSD_lEEESK_SL_NS4_8TiledMMAINS4_8MMA_AtomIJNS4_4SM904GMMA29MMA_64x64x8_F32TF32TF32_SS_TNILNSP_7ScaleInE1ELSR_1EEEEEENS4_6LayoutINS5_IJSD_SD_SD_EEENS5_IJNSA_ILi0EEESW_SW_EEEEENS5_IJNS4_10UnderscoreESZ_SZ_EEEEENS4_23SM90_TMA_LOAD_MULTICASTENS4_14ComposedLayoutINS4_7SwizzleILi3ELi4ELi3EEENS4_18smem_ptr_flag_bitsILi32EEENSU_INS5_IJNSA_ILi8EEESI_EEENS5_IJSI_SD_EEEEEEEvNS4_8identityES12_S1C_vS1D_EENS_8epilogue10collective6detail29Sm90TmaWarpSpecializedAdapterINS1G_15DefaultEpilogueISK_SL_SL_NS1F_6thread17LinearCombinationISK_Li1EffLNS1K_9ScaleType4KindE0ELNS_15FloatRoundStyleE2ESK_EENS1_15EpilogueDefaultEEEEEvvEEEEvNT_6ParamsE --------------------------
	.section	.text._ZN7cutlass13device_kernelINS_4gemm6kernel13GemmUniversalIN4cute5tupleIJiiiiEEENS1_10collective13CollectiveMmaINS1_34MainloopSm90TmaGmmaWarpSpecializedILi14ENS5_IJNS4_1CILi2EEENSA_ILi4EEENSA_ILi1EEEEEENS1_32KernelTmaWarpSpecializedPingpongEEENS5_IJNSA_ILi64EEESH_NSA_ILi32EEEEEENS_10tfloat32_tENS5_IJlSD_lEEESK_SL_NS4_8TiledMMAINS4_8MMA_AtomIJNS4_4SM904GMMA29MMA_64x64x8_F32TF32TF32_SS_TNILNSP_7ScaleInE1ELSR_1EEEEEENS4_6LayoutINS5_IJSD_SD_SD_EEENS5_IJNSA_ILi0EEESW_SW_EEEEENS5_IJNS4_10UnderscoreESZ_SZ_EEEEENS4_23SM90_TMA_LOAD_MULTICASTENS4_14ComposedLayoutINS4_7SwizzleILi3ELi4ELi3EEENS4_18smem_ptr_flag_bitsILi32EEENSU_INS5_IJNSA_ILi8EEESI_EEENS5_IJSI_SD_EEEEEEEvNS4_8identityES12_S1C_vS1D_EENS_8epilogue10collective6detail29Sm90TmaWarpSpecializedAdapterINS1G_15DefaultEpilogueISK_SL_SL_NS1F_6thread17LinearCombinationISK_Li1EffLNS1K_9ScaleType4KindE0ELNS_15FloatRoundStyleE2ESK_EENS1_15EpilogueDefaultEEEEEvvEEEEvNT_6ParamsE,"ax",@progbits
	.align	128
.text._ZN7cutlass13device_kernelINS_4gemm6kernel13GemmUniversalIN4cute5tupleIJiiiiEEENS1_10collective13CollectiveMmaINS1_34MainloopSm90TmaGmmaWarpSpecializedILi14ENS5_IJNS4_1CILi2EEENSA_ILi4EEENSA_ILi1EEEEEENS1_32KernelTmaWarpSpecializedPingpongEEENS5_IJNSA_ILi64EEESH_NSA_ILi32EEEEEENS_10tfloat32_tENS5_IJlSD_lEEESK_SL_NS4_8TiledMMAINS4_8MMA_AtomIJNS4_4SM904GMMA29MMA_64x64x8_F32TF32TF32_SS_TNILNSP_7ScaleInE1ELSR_1EEEEEENS4_6LayoutINS5_IJSD_SD_SD_EEENS5_IJNSA_ILi0EEESW_SW_EEEEENS5_IJNS4_10UnderscoreESZ_SZ_EEEEENS4_23SM90_TMA_LOAD_MULTICASTENS4_14ComposedLayoutINS4_7SwizzleILi3ELi4ELi3EEENS4_18smem_ptr_flag_bitsILi32EEENSU_INS5_IJNSA_ILi8EEESI_EEENS5_IJSI_SD_EEEEEEEvNS4_8identityES12_S1C_vS1D_EENS_8epilogue10collective6detail29Sm90TmaWarpSpecializedAdapterINS1G_15DefaultEpilogueISK_SL_SL_NS1F_6thread17LinearCombinationISK_Li1EffLNS1K_9ScaleType4KindE0ELNS_15FloatRoundStyleE2ESK_EENS1_15EpilogueDefaultEEEEEvvEEEEvNT_6ParamsE:
        .type           _ZN7cutlass13device_kernelINS_4gemm6kernel13GemmUniversalIN4cute5tupleIJiiiiEEENS1_10collective13CollectiveMmaINS1_34MainloopSm90TmaGmmaWarpSpecializedILi14ENS5_IJNS4_1CILi2EEENSA_ILi4EEENSA_ILi1EEEEEENS1_32KernelTmaWarpSpecializedPingpongEEENS5_IJNSA_ILi64EEESH_NSA_ILi32EEEEEENS_10tfloat32_tENS5_IJlSD_lEEESK_SL_NS4_8TiledMMAINS4_8MMA_AtomIJNS4_4SM904GMMA29MMA_64x64x8_F32TF32TF32_SS_TNILNSP_7ScaleInE1ELSR_1EEEEEENS4_6LayoutINS5_IJSD_SD_SD_EEENS5_IJNSA_ILi0EEESW_SW_EEEEENS5_IJNS4_10UnderscoreESZ_SZ_EEEEENS4_23SM90_TMA_LOAD_MULTICASTENS4_14ComposedLayoutINS4_7SwizzleILi3ELi4ELi3EEENS4_18smem_ptr_flag_bitsILi32EEENSU_INS5_IJNSA_ILi8EEESI_EEENS5_IJSI_SD_EEEEEEEvNS4_8identityES12_S1C_vS1D_EENS_8epilogue10collective6detail29Sm90TmaWarpSpecializedAdapterINS1G_15DefaultEpilogueISK_SL_SL_NS1F_6thread17LinearCombinationISK_Li1EffLNS1K_9ScaleType4KindE0ELNS_15FloatRoundStyleE2ESK_EENS1_15EpilogueDefaultEEEEEvvEEEEvNT_6ParamsE,@function
        .size           _ZN7cutlass13device_kernelINS_4gemm6kernel13GemmUniversalIN4cute5tupleIJiiiiEEENS1_10collective13CollectiveMmaINS1_34MainloopSm90TmaGmmaWarpSpecializedILi14ENS5_IJNS4_1CILi2EEENSA_ILi4EEENSA_ILi1EEEEEENS1_32KernelTmaWarpSpecializedPingpongEEENS5_IJNSA_ILi64EEESH_NSA_ILi32EEEEEENS_10tfloat32_tENS5_IJlSD_lEEESK_SL_NS4_8TiledMMAINS4_8MMA_AtomIJNS4_4SM904GMMA29MMA_64x64x8_F32TF32TF32_SS_TNILNSP_7ScaleInE1ELSR_1EEEEEENS4_6LayoutINS5_IJSD_SD_SD_EEENS5_IJNSA_ILi0EEESW_SW_EEEEENS5_IJNS4_10UnderscoreESZ_SZ_EEEEENS4_23SM90_TMA_LOAD_MULTICASTENS4_14ComposedLayoutINS4_7SwizzleILi3ELi4ELi3EEENS4_18smem_ptr_flag_bitsILi32EEENSU_INS5_IJNSA_ILi8EEESI_EEENS5_IJSI_SD_EEEEEEEvNS4_8identityES12_S1C_vS1D_EENS_8epilogue10collective6detail29Sm90TmaWarpSpecializedAdapterINS1G_15DefaultEpilogueISK_SL_SL_NS1F_6thread17LinearCombinationISK_Li1EffLNS1K_9ScaleType4KindE0ELNS_15FloatRoundStyleE2ESK_EENS1_15EpilogueDefaultEEEEEvvEEEEvNT_6ParamsE,(.L_x_160 - _ZN7cutlass13device_kernelINS_4gemm6kernel13GemmUniversalIN4cute5tupleIJiiiiEEENS1_10collective13CollectiveMmaINS1_34MainloopSm90TmaGmmaWarpSpecializedILi14ENS5_IJNS4_1CILi2EEENSA_ILi4EEENSA_ILi1EEEEEENS1_32KernelTmaWarpSpecializedPingpongEEENS5_IJNSA_ILi64EEESH_NSA_ILi32EEEEEENS_10tfloat32_tENS5_IJlSD_lEEESK_SL_NS4_8TiledMMAINS4_8MMA_AtomIJNS4_4SM904GMMA29MMA_64x64x8_F32TF32TF32_SS_TNILNSP_7ScaleInE1ELSR_1EEEEEENS4_6LayoutINS5_IJSD_SD_SD_EEENS5_IJNSA_ILi0EEESW_SW_EEEEENS5_IJNS4_10UnderscoreESZ_SZ_EEEEENS4_23SM90_TMA_LOAD_MULTICASTENS4_14ComposedLayoutINS4_7SwizzleILi3ELi4ELi3EEENS4_18smem_ptr_flag_bitsILi32EEENSU_INS5_IJNSA_ILi8EEESI_EEENS5_IJSI_SD_EEEEEEEvNS4_8identityES12_S1C_vS1D_EENS_8epilogue10collective6detail29Sm90TmaWarpSpecializedAdapterINS1G_15DefaultEpilogueISK_SL_SL_NS1F_6thread17LinearCombinationISK_Li1EffLNS1K_9ScaleType4KindE0ELNS_15FloatRoundStyleE2ESK_EENS1_15EpilogueDefaultEEEEEvvEEEEvNT_6ParamsE)
        .other          _ZN7cutlass13device_kernelINS_4gemm6kernel13GemmUniversalIN4cute5tupleIJiiiiEEENS1_10collective13CollectiveMmaINS1_34MainloopSm90TmaGmmaWarpSpecializedILi14ENS5_IJNS4_1CILi2EEENSA_ILi4EEENSA_ILi1EEEEEENS1_32KernelTmaWarpSpecializedPingpongEEENS5_IJNSA_ILi64EEESH_NSA_ILi32EEEEEENS_10tfloat32_tENS5_IJlSD_lEEESK_SL_NS4_8TiledMMAINS4_8MMA_AtomIJNS4_4SM904GMMA29MMA_64x64x8_F32TF32TF32_SS_TNILNSP_7ScaleInE1ELSR_1EEEEEENS4_6LayoutINS5_IJSD_SD_SD_EEENS5_IJNSA_ILi0EEESW_SW_EEEEENS5_IJNS4_10UnderscoreESZ_SZ_EEEEENS4_23SM90_TMA_LOAD_MULTICASTENS4_14ComposedLayoutINS4_7SwizzleILi3ELi4ELi3EEENS4_18smem_ptr_flag_bitsILi32EEENSU_INS5_IJNSA_ILi8EEESI_EEENS5_IJSI_SD_EEEEEEEvNS4_8identityES12_S1C_vS1D_EENS_8epilogue10collective6detail29Sm90TmaWarpSpecializedAdapterINS1G_15DefaultEpilogueISK_SL_SL_NS1F_6thread17LinearCombinationISK_Li1EffLNS1K_9ScaleType4KindE0ELNS_15FloatRoundStyleE2ESK_EENS1_15EpilogueDefaultEEEEEvvEEEEvNT_6ParamsE,@"STO_CUDA_ENTRY STV_DEFAULT"
_ZN7cutlass13device_kernelINS_4gemm6kernel13GemmUniversalIN4cute5tupleIJiiiiEEENS1_10collective13CollectiveMmaINS1_34MainloopSm90TmaGmmaWarpSpecializedILi14ENS5_IJNS4_1CILi2EEENSA_ILi4EEENSA_ILi1EEEEEENS1_32KernelTmaWarpSpecializedPingpongEEENS5_IJNSA_ILi64EEESH_NSA_ILi32EEEEEENS_10tfloat32_tENS5_IJlSD_lEEESK_SL_NS4_8TiledMMAINS4_8MMA_AtomIJNS4_4SM904GMMA29MMA_64x64x8_F32TF32TF32_SS_TNILNSP_7ScaleInE1ELSR_1EEEEEENS4_6LayoutINS5_IJSD_SD_SD_EEENS5_IJNSA_ILi0EEESW_SW_EEEEENS5_IJNS4_10UnderscoreESZ_SZ_EEEEENS4_23SM90_TMA_LOAD_MULTICASTENS4_14ComposedLayoutINS4_7SwizzleILi3ELi4ELi3EEENS4_18smem_ptr_flag_bitsILi32EEENSU_INS5_IJNSA_ILi8EEESI_EEENS5_IJSI_SD_EEEEEEEvNS4_8identityES12_S1C_vS1D_EENS_8epilogue10collective6detail29Sm90TmaWarpSpecializedAdapterINS1G_15DefaultEpilogueISK_SL_SL_NS1F_6thread17LinearCombinationISK_Li1EffLNS1K_9ScaleType4KindE0ELNS_15FloatRoundStyleE2ESK_EENS1_15EpilogueDefaultEEEEEvvEEEEvNT_6ParamsE:
[----:B------:R-:W0:Y:S02]  /*0000*/  LDC R1, c[0x0][0x28] ;  /* 0x00000a00ff017b82 */ /* 0x000e240000000800 */
[----:B0-----:R-:W-:Y:S01]  /*0010*/  VIADD R1, R1, 0xfffffff8 ;  /* 0xfffffff801017836 */ /* 0x001fe20000000000 */
[----:B------:R-:W0:Y:S01]  /*0020*/  S2R R4, SR_TID.X ;  /* 0x0000000000047919 */ /* 0x000e220000002100 */
[----:B------:R-:W-:Y:S01]  /*0030*/  ELECT P0, URZ, PT ;  /* 0x00000000003f782f */ /* 0x000fe20003800000 */
[----:B------:R-:W-:Y:S01]  /*0040*/  BSSY B0, `(.L_x_0) ;  /* 0x000000f000007945 */ /* 0x000fe20003800000 */
[--C-:B0-----:R-:W-:Y:S02]  /*0050*/  SHF.R.U32.HI R2, RZ, 0x5, R4.reuse ;  /* 0x00000005ff027819 */ /* 0x101fe40000011604 */
[----:B------:R-:W-:-:S03]  /*0060*/  SHF.R.U32.HI R7, RZ, 0x7, R4 ;  /* 0x00000007ff077819 */ /* 0x000fc60000011604 */
[----:B------:R-:W0:Y:S04]  /*0070*/  SHFL.IDX PT, R5, R2, RZ, 0x1f ;  /* 0x00001fff02057589 */ /* 0x000e2800000e0000 */
[----:B------:R1:W2:Y:S01]  /*0080*/  SHFL.IDX PT, R10, R7, RZ, 0x1f ;  /* 0x00001fff070a7589 */ /* 0x0002a200000e0000 */
[----:B0-----:R-:W-:-:S13]  /*0090*/  ISETP.NE.OR P0, PT, R5, RZ, !P0 ;  /* 0x000000ff0500720c */ /* 0x001fda0004705670 */
[----:B-12---:R-:W-:Y:S05]  /*00a0*/  @P0 BRA `(.L_x_1) ;  /* 0x0000000000200947 */ /* 0x006fea0003800000 */
[----:B------:R-:W-:Y:S02]  /*00b0*/  ULDC.64 UR4, c[0x0][0x198] ;  /* 0x0000660000047ab9 */ /* 0x000fe40000000a00 */
[----:B------:R-:W-:Y:S02]  /*00c0*/  UIADD3 UR6, UP0, UR4, 0xf0, URZ ;  /* 0x000000f004067890 */ /* 0x000fe4000ff1e03f */
[----:B------:R-:W-:Y:S02]  /*00d0*/  UIADD3 UR4, UP1, UR4, 0x1f0, URZ ;  /* 0x000001f004047890 */ /* 0x000fe4000ff3e03f */
[----:B------:R-:W-:Y:S02]  /*00e0*/  UIADD3.X UR7, URZ, UR5, URZ, UP0, !UPT ;  /* 0x000000053f077290 */ /* 0x000fe400087fe43f */
[----:B------:R-:W-:-:S07]  /*00f0*/  UIADD3.X UR5, URZ, UR5, URZ, UP1, !UPT ;  /* 0x000000053f057290 */ /* 0x000fce0008ffe43f */
[----:B------:R0:W-:Y:S02]  /*0100*/  UTMACCTL.PF [UR6] ;  /* 0x00000000060079b9 */ /* 0x0001e40008040000 */
[----:B------:R0:W-:Y:S02]  /*0110*/  UTMACCTL.PF [UR4] ;  /* 0x00000000040079b9 */ /* 0x0001e40008040000 */
[----:B0-----:R-:W-:Y:S01]  /*0120*/  NOP ;  /* 0x0000000000007918 */ /* 0x001fe20000000000 */
.L_x_1:
[----:B------:R-:W-:Y:S05]  /*0130*/  BSYNC B0 ;  /* 0x0000000000007941 */ /* 0x000fea0003800000 */
.L_x_0:
[----:B------:R-:W0:Y:S01]  /*0140*/  SHFL.IDX PT, R8, R2, RZ, 0x1f ;  /* 0x00001fff02087589 */ /* 0x000e2200000e0000 */
[----:B------:R-:W-:-:S04]  /*0150*/  SHF.R.S32.HI R3, RZ, 0x1f, R4 ;  /* 0x0000001fff037819 */ /* 0x000fc80000011404 */
[----:B------:R-:W-:Y:S02]  /*0160*/  LEA.HI R3, R3, R4, RZ, 0x7 ;  /* 0x0000000403037211 */ /* 0x000fe400078f38ff */
[----:B0-----:R-:W-:-:S13]  /*0170*/  ISETP.NE.AND P0, PT, R8, RZ, PT ;  /* 0x000000ff0800720c */ /* 0x001fda0003f05270 */
[----:B------:R-:W-:Y:S05]  /*0180*/  @P0 BRA `(.L_x_2) ;  /* 0x0000000000b40947 */ /* 0x000fea0003800000 */
[----:B------:R-:W-:Y:S01]  /*0190*/  ELECT P0, URZ, PT ;  /* 0x00000000003f782f */ /* 0x000fe20003800000 */
[----:B------:R-:W-:-:S12]  /*01a0*/  BSSY B0, `(.L_x_2) ;  /* 0x000002b000007945 */ /* 0x000fd80003800000 */
[----:B------:R-:W-:Y:S05]  /*01b0*/  @!P0 BRA `(.L_x_3) ;  /* 0x0000000000a48947 */ /* 0x000fea0003800000 */
[----:B------:R-:W0:Y:S01]  /*01c0*/  S2UR UR8, SR_CgaCtaId ;  /* 0x00000000000879c3 */ /* 0x000e220000008800 */
[----:B------:R-:W-:Y:S01]  /*01d0*/  UMOV UR4, 0x400 ;  /* 0x0000040000047882 */ /* 0x000fe20000000000 */
[----:B------:R-:W-:Y:S01]  /*01e0*/  UMOV UR5, 0x1 ;  /* 0x0000000100057882 */ /* 0x000fe20000000000 */
[----:B------:R-:W-:Y:S02]  /*01f0*/  UMOV UR6, 0x5 ;  /* 0x0000000500067882 */ /* 0x000fe40000000000 */
[----:B------:R-:W-:-:S04]  /*0200*/  UIADD3 UR6, -UR6, 0x100000, URZ ;  /* 0x0010000006067890 */ /* 0x000fc8000fffe13f */
[----:B------:R-:W-:Y:S02]  /*0210*/  USHF.L.U32 UR7, UR6, 0xb, URZ ;  /* 0x0000000b06077899 */ /* 0x000fe4000800063f */
[----:B------:R-:W-:Y:S02]  /*0220*/  USHF.L.U32 UR6, UR6, 0x1, URZ ;  /* 0x0000000106067899 */ /* 0x000fe4000800063f */
[----:B0-----:R-:W-:Y:S02]  /*0230*/  ULEA UR8, UR8, UR4, 0x18 ;  /* 0x0000000408087291 */ /* 0x001fe4000f8ec03f */
[----:B------:R-:W-:-:S04]  /*0240*/  UIADD3 UR4, -UR5, 0x100000, URZ ;  /* 0x0010000005047890 */ /* 0x000fc8000fffe13f */
[----:B------:R-:W-:Y:S02]  /*0250*/  USHF.L.U32 UR5, UR4, 0xb, URZ ;  /* 0x0000000b04057899 */ /* 0x000fe4000800063f */
[----:B------:R-:W-:Y:S01]  /*0260*/  USHF.L.U32 UR4, UR4, 0x1, URZ ;  /* 0x0000000104047899 */ /* 0x000fe2000800063f */
[----:B------:R-:W0:Y:S11]  /*0270*/  FENCE.VIEW.ASYNC.S ;  /* 0x00000000000073c6 */ /* 0x000e360000000000 */
[----:B0-----:R0:W1:Y:S01]  /*0280*/  SYNCS.EXCH.64 URZ, [UR8], UR4 ;  /* 0x00000004083f75b2 */ /* 0x0010620008000100 */
[----:B------:R0:W2:Y:S01]  /*0290*/  SYNCS.EXCH.64 URZ, [UR8+0x70], UR6 ;  /* 0x00007006083f75b2 */ /* 0x0000a20008000100 */
[----:B------:R0:W3:Y:S01]  /*02a0*/  SYNCS.EXCH.64 URZ, [UR8+0x8], UR4 ;  /* 0x00000804083f75b2 */ /* 0x0000e20008000100 */
[----:B------:R0:W4:Y:S01]  /*02b0*/  SYNCS.EXCH.64 URZ, [UR8+0x78], UR6 ;  /* 0x00007806083f75b2 */ /* 0x0001220008000100 */
[----:B------:R0:W0:Y:S01]  /*02c0*/  SYNCS.EXCH.64 URZ, [UR8+0x10], UR4 ;  /* 0x00001004083f75b2 */ /* 0x0000220008000100 */
        /* <DEDUP_REMOVED lines=23> */
[----:B-1234-:R-:W-:Y:S01]  /*0440*/  NOP ;  /* 0x0000000000007918 */ /* 0x01efe20000000000 */
.L_x_3:
[----:B0-----:R-:W-:Y:S05]  /*0450*/  BSYNC B0 ;  /* 0x0000000000007941 */ /* 0x001fea0003800000 */
.L_x_2:
[----:B------:R-:W0:Y:S01]  /*0460*/  SHFL.IDX PT, R13, R2, RZ, 0x1f ;  /* 0x00001fff020d7589 */ /* 0x000e2200000e0000 */
[----:B------:R-:W1:Y:S01]  /*0470*/  S2UR UR12, SR_CTAID.X ;  /* 0x00000000000c79c3 */ /* 0x000e620000002500 */
[----:B------:R-:W-:Y:S02]  /*0480*/  LOP3.LUT R3, R3, 0xffffff80, RZ, 0xc0, !PT ;  /* 0xffffff8003037812 */ /* 0x000fe400078ec0ff */
[----:B------:R-:W-:Y:S01]  /*0490*/  ELECT P0, URZ, PT ;  /* 0x00000000003f782f */ /* 0x000fe20003800000 */
[----:B------:R2:W3:Y:S01]  /*04a0*/  SHFL.IDX PT, R12, R2, RZ, 0x1f ;  /* 0x00001fff020c7589 */ /* 0x0004e200000e0000 */
[----:B------:R-:W-:Y:S01]  /*04b0*/  ELECT P1, URZ, PT ;  /* 0x00000000003f782f */ /* 0x000fe20003820000 */
[----:B------:R-:W-:Y:S01]  /*04c0*/  NOP ;  /* 0x0000000000007918 */ /* 0x000fe20000000000 */
[----:B------:R-:W-:Y:S01]  /*04d0*/  IMAD.IADD R3, R4, 0x1, -R3 ;  /* 0x0000000104037824 */ /* 0x000fe200078e0a03 */
[----:B------:R-:W4:Y:S01]  /*04e0*/  S2R R6, SR_CTAID.Y ;  /* 0x0000000000067919 */ /* 0x000f220000002600 */
[----:B------:R-:W-:Y:S01]  /*04f0*/  ULDC UR4, c[0x0][0x150] ;  /* 0x0000540000047ab9 */ /* 0x000fe20000000800 */
[----:B------:R-:W5:Y:S01]  /*0500*/  LDC R14, c[0x0][0x144] ;  /* 0x00005100ff0e7b82 */ /* 0x000f620000000800 */
[----:B------:R-:W-:Y:S01]  /*0510*/  UMOV UR11, 0x80 ;  /* 0x00000080000b7882 */ /* 0x000fe20000000000 */
[----:B------:R-:W-:Y:S01]  /*0520*/  SHF.R.S32.HI R0, RZ, 0x1f, R3 ;  /* 0x0000001fff007819 */ /* 0x000fe20000011403 */
[----:B------:R-:W-:Y:S01]  /*0530*/  NOP ;  /* 0x0000000000007918 */ /* 0x000fe20000000000 */
[C---:B------:R-:W-:Y:S01]  /*0540*/  VIADD R35, R10.reuse, 0xffffffff ;  /* 0xffffffff0a237836 */ /* 0x040fe20000000000 */
[----:B------:R-:W-:Y:S01]  /*0550*/  ISETP.NE.AND P4, PT, R10, RZ, PT ;  /* 0x000000ff0a00720c */ /* 0x000fe20003f85270 */
[----:B------:R-:W-:Y:S01]  /*0560*/  IMAD.MOV.U32 R57, RZ, RZ, 0x1 ;  /* 0x00000001ff397424 */ /* 0x000fe200078e00ff */
[----:B------:R-:W-:Y:S01]  /*0570*/  LEA.HI R9, R0, R3, RZ, 0x3 ;  /* 0x0000000300097211 */ /* 0x000fe200078f18ff */
[----:B------:R-:W5:Y:S01]  /*0580*/  LDC R15, c[0x0][0x140] ;  /* 0x00005000ff0f7b82 */ /* 0x000f620000000800 */
[----:B------:R-:W-:-:S02]  /*0590*/  ISETP.GE.U32.AND P6, PT, R35, 0x2, PT ;  /* 0x000000022300780c */ /* 0x000fc40003fc6070 */
[--C-:B------:R-:W-:Y:S02]  /*05a0*/  SHF.R.S32.HI R11, RZ, 0x3, R9.reuse ;  /* 0x00000003ff0b7819 */ /* 0x100fe40000011409 */
[----:B--2---:R-:W-:Y:S02]  /*05b0*/  SHF.R.S32.HI R2, RZ, 0x1f, R9 ;  /* 0x0000001fff027819 */ /* 0x004fe40000011409 */
[----:B------:R-:W-:Y:S01]  /*05c0*/  SHF.R.S32.HI R9, RZ, 0x1f, R8 ;  /* 0x0000001fff097819 */ /* 0x000fe20000011408 */
[----:B------:R-:W2:Y:S01]  /*05d0*/  LDC R25, c[0x0][0x148] ;  /* 0x00005200ff197b82 */ /* 0x000ea20000000800 */
[----:B0-----:R-:W-:Y:S02]  /*05e0*/  ISETP.NE.OR P0, PT, R13, RZ, !P0 ;  /* 0x000000ff0d00720c */ /* 0x001fe40004705670 */
[----:B-1----:R-:W-:Y:S02]  /*05f0*/  I2FP.F32.U32 R13, UR12 ;  /* 0x0000000c000d7c45 */ /* 0x002fe40008201000 */
[----:B------:R-:W-:-:S02]  /*0600*/  LEA.HI R2, R2, R11, RZ, 0x2 ;  /* 0x0000000b02027211 */ /* 0x000fc400078f10ff */
[----:B------:R-:W-:Y:S01]  /*0610*/  LEA.HI R9, R9, R8, RZ, 0x2 ;  /* 0x0000000809097211 */ /* 0x000fe200078f10ff */
[----:B------:R-:W-:Y:S01]  /*0620*/  FMUL R13, R13, UR4 ;  /* 0x000000040d0d7c20 */ /* 0x000fe20008400000 */
[----:B---3--:R-:W-:Y:S01]  /*0630*/  ISETP.NE.OR P1, PT, R12, RZ, !P1 ;  /* 0x000000ff0c00720c */ /* 0x008fe20004f25670 */
[----:B------:R-:W-:Y:S01]  /*0640*/  ULDC UR4, c[0x0][0x154] ;  /* 0x0000550000047ab9 */ /* 0x000fe20000000800 */
[----:B------:R-:W-:Y:S02]  /*0650*/  LOP3.LUT R12, R2, 0xfffffffc, RZ, 0xc0, !PT ;  /* 0xfffffffc020c7812 */ /* 0x000fe400078ec0ff */
[----:B------:R-:W-:Y:S01]  /*0660*/  LOP3.LUT R9, R9, 0x3ffffffc, RZ, 0xc0, !PT ;  /* 0x3ffffffc09097812 */ /* 0x000fe200078ec0ff */
[----:B------:R-:W0:Y:S01]  /*0670*/  F2I.U32.TRUNC.NTZ R13, R13 ;  /* 0x0000000d000d7305 */ /* 0x000e22000020f000 */
[----:B------:R-:W-:Y:S01]  /*0680*/  SHF.R.S32.HI R2, RZ, 0x1f, R5 ;  /* 0x0000001fff027819 */ /* 0x000fe20000011405 */
[----:B------:R-:W-:Y:S01]  /*0690*/  IMAD.IADD R12, R11, 0x1, -R12 ;  /* 0x000000010b0c7824 */ /* 0x000fe200078e0a0c */
[----:B------:R-:W-:Y:S01]  /*06a0*/  VOTEU.ALL UP1, P0 ;  /* 0x00000000003f7886 */ /* 0x000fe20000020000 */
[----:B------:R-:W-:Y:S01]  /*06b0*/  IMAD.IADD R9, R8, 0x1, -R9 ;  /* 0x0000000108097824 */ /* 0x000fe200078e0a09 */
[----:B------:R-:W-:Y:S01]  /*06c0*/  LEA.HI R2, R2, R5, RZ, 0x2 ;  /* 0x0000000502027211 */ /* 0x000fe200078f10ff */
[----:B------:R-:W-:Y:S01]  /*06d0*/  VOTEU.ALL UP0, P0 ;  /* 0x00000000003f7886 */ /* 0x000fe20000000000 */
[----:B----4-:R-:W-:Y:S01]  /*06e0*/  I2FP.F32.U32 R8, R6 ;  /* 0x0000000600087245 */ /* 0x010fe20000201000 */
[----:B------:R-:W-:Y:S01]  /*06f0*/  IMAD R9, R9, 0x4, R12 ;  /* 0x0000000409097824 */ /* 0x000fe200078e020c */
[----:B------:R-:W-:Y:S01]  /*0700*/  LOP3.LUT R2, R2, 0xfffffffc, RZ, 0xc0, !PT ;  /* 0xfffffffc02027812 */ /* 0x000fe200078ec0ff */
[----:B------:R-:W-:Y:S01]  /*0710*/  VOTEU.ALL UP2, P1 ;  /* 0x00000000003f7886 */ /* 0x000fe20000840000 */
[----:B------:R-:W1:Y:S01]  /*0720*/  @!UP1 S2UR UR7, SR_CgaCtaId ;  /* 0x00000000000799c3 */ /* 0x000e620000008800 */
[----:B------:R-:W-:Y:S01]  /*0730*/  FMUL R8, R8, UR4 ;  /* 0x0000000408087c20 */ /* 0x000fe20008400000 */
[----:B------:R-:W-:Y:S01]  /*0740*/  IMAD.SHL.U32 R56, R9, 0x4, RZ ;  /* 0x0000000409387824 */ /* 0x000fe200078e00ff */
[----:B------:R-:W-:Y:S01]  /*0750*/  UMOV UR4, 0x20 ;  /* 0x0000002000047882 */ /* 0x000fe20000000000 */
[----:B------:R-:W-:Y:S01]  /*0760*/  IMAD.IADD R5, R5, 0x1, -R2 ;  /* 0x0000000105057824 */ /* 0x000fe200078e0a02 */
[----:B------:R-:W-:Y:S01]  /*0770*/  LEA.HI R2, R9, R9, RZ, 0x1 ;  /* 0x0000000909027211 */ /* 0x000fe200078f08ff */
[----:B0-----:R-:W-:Y:S01]  /*0780*/  IMAD.MOV R13, RZ, RZ, -R13 ;  /* 0x000000ffff0d7224 */ /* 0x001fe200078e0a0d */
[----:B------:R-:W0:Y:S01]  /*0790*/  F2I.U32.TRUNC.NTZ R8, R8 ;  /* 0x0000000800087305 */ /* 0x000e22000020f000 */
[----:B------:R-:W3:Y:S01]  /*07a0*/  @!UP2 S2UR UR10, SR_CgaCtaId ;  /* 0x00000000000aa9c3 */ /* 0x000ee20000008800 */
[----:B------:R-:W-:Y:S01]  /*07b0*/  LOP3.LUT R2, R2, 0xfffffffe, RZ, 0xc0, !PT ;  /* 0xfffffffe02027812 */ /* 0x000fe200078ec0ff */
[----:B-----5:R-:W-:Y:S01]  /*07c0*/  IMAD R21, R14, R13, UR12 ;  /* 0x0000000c0e157e24 */ /* 0x020fe2000f8e020d */
[----:B------:R-:W-:Y:S01]  /*07d0*/  @!UP1 UMOV UR6, 0x400 ;  /* 0x0000040000069882 */ /* 0x000fe20000000000 */
[----:B------:R-:W-:-:S04]  /*07e0*/  @!UP1 UIADD3 UR4, -UR4, 0x100000, URZ ;  /* 0x0010000004049890 */ /* 0x000fc8000fffe13f */
[----:B------:R-:W-:Y:S02]  /*07f0*/  @!UP1 USHF.L.U32 UR5, UR4, 0xb, URZ ;  /* 0x0000000b04059899 */ /* 0x000fe4000800063f */
[----:B------:R-:W-:Y:S01]  /*0800*/  @!UP1 USHF.L.U32 UR4, UR4, 0x1, URZ ;  /* 0x0000000104049899 */ /* 0x000fe2000800063f */
[C---:B------:R-:W-:Y:S01]  /*0810*/  LOP3.LUT R56, R9.reuse, 0xc, R56, 0x78, !PT ;  /* 0x0000000c09387812 */ /* 0x040fe200078e7838 */
[----:B------:R-:W-:Y:S01]  /*0820*/  IMAD.IADD R2, R9, 0x1, -R2 ;  /* 0x0000000109027824 */ /* 0x000fe200078e0a02 */
[----:B------:R-:W-:Y:S01]  /*0830*/  @!UP2 UMOV UR9, 0x400 ;  /* 0x000004000009a882 */ /* 0x000fe20000000000 */
[----:B------:R-:W-:Y:S01]  /*0840*/  VOTEU.ALL UP3, P1 ;  /* 0x00000000003f7886 */ /* 0x000fe20000860000 */
[----:B------:R-:W-:Y:S01]  /*0850*/  VOTEU.ALL UP4, P1 ;  /* 0x00000000003f7886 */ /* 0x000fe20000880000 */
[----:B------:R-:W-:Y:S01]  /*0860*/  VOTEU.ALL UP5, P1 ;  /* 0x00000000003f7886 */ /* 0x000fe200008a0000 */
[----:B------:R-:W-:Y:S01]  /*0870*/  ISETP.NE.AND P3, PT, R2, R21, PT ;  /* 0x000000150200720c */ /* 0x000fe20003f65270 */
[----:B------:R4:W4:Y:S01]  /*0880*/  SHFL.IDX PT, R14, R7, RZ, 0x1f ;  /* 0x00001fff070e7589 */ /* 0x00092200000e0000 */
[----:B------:R-:W-:Y:S01]  /*0890*/  ISETP.EQ.U32.AND P2, PT, R15, 0x1, PT ;  /* 0x000000010f00780c */ /* 0x000fe20003f42070 */
[----:B0-----:R-:W-:Y:S01]  /*08a0*/  IMAD.MOV R20, RZ, RZ, -R8 ;  /* 0x000000ffff147224 */ /* 0x001fe200078e0a08 */
[----:B-1----:R-:W-:-:S02]  /*08b0*/  @!UP1 ULEA UR8, UR7, UR6, 0x18 ;  /* 0x0000000607089291 */ /* 0x002fc4000f8ec03f */
[----:B------:R-:W-:-:S04]  /*08c0*/  @!UP2 UIADD3 UR6, -UR11, 0x100000, URZ ;  /* 0x001000000b06a890 */ /* 0x000fc8000fffe13f */
[----:B------:R-:W-:Y:S02]  /*08d0*/  @!UP2 USHF.L.U32 UR7, UR6, 0xb, URZ ;  /* 0x0000000b0607a899 */ /* 0x000fe4000800063f */
[----:B------:R-:W-:Y:S01]  /*08e0*/  @!UP2 USHF.L.U32 UR6, UR6, 0x1, URZ ;  /* 0x000000010606a899 */ /* 0x000fe2000800063f */
[----:B--2---:R-:W-:Y:S01]  /*08f0*/  IMAD R9, R25, R20, R6 ;  /* 0x0000001419097224 */ /* 0x004fe200078e0206 */
[----:B------:R-:W-:Y:S01]  /*0900*/  VOTEU.ALL UP1, P0 ;  /* 0x00000000003f7886 */ /* 0x000fe20000020000 */
[----:B------:R-:W-:Y:S01]  /*0910*/  LOP3.LUT P0, RZ, R3, 0x7, RZ, 0xc0, !PT ;  /* 0x0000000703ff7812 */ /* 0x000fe2000780c0ff */
[----:B---3--:R-:W-:Y:S01]  /*0920*/  @!UP2 ULEA UR9, UR10, UR9, 0x18 ;  /* 0x000000090a09a291 */ /* 0x008fe2000f8ec03f */
[----:B------:R-:W-:Y:S01]  /*0930*/  @P3 LEA.HI R2, R56, R56, RZ, 0x1 ;  /* 0x0000003838023211 */ /* 0x000fe200078f08ff */
[----:B------:R-:W-:Y:S01]  /*0940*/  VOTEU.ALL UP2, P1 ;  /* 0x00000000003f7886 */ /* 0x000fe20000840000 */
[----:B------:R-:W-:Y:S01]  /*0950*/  ISETP.NE.AND P1, PT, R5, 0x3, PT ;  /* 0x000000030500780c */ /* 0x000fe20003f25270 */
[----:B------:R-:W0:Y:S02]  /*0960*/  FENCE.VIEW.ASYNC.S ;  /* 0x00000000000073c6 */ /* 0x000e240000000000 */
[----:B0-----:R0:W1:Y:S01]  /*0970*/  @!UP0 SYNCS.EXCH.64 URZ, [UR8+0x110], UR4 ;  /* 0x00011004083f85b2 */ /* 0x0010620008000100 */
[----:B------:R-:W-:-:S02]  /*0980*/  @P3 SHF.R.S32.HI R2, RZ, 0x1, R2 ;  /* 0x00000001ff023819 */ /* 0x000fc40000011402 */
[----:B------:R-:W-:Y:S02]  /*0990*/  ISETP.EQ.OR P1, PT, R5, RZ, !P1 ;  /* 0x000000ff0500720c */ /* 0x000fe40004f22670 */
[----:B------:R-:W-:Y:S02]  /*09a0*/  @P3 ISETP.NE.AND P5, PT, R2, R9, PT ;  /* 0x000000090200320c */ /* 0x000fe40003fa5270 */
[----:B------:R-:W-:Y:S02]  /*09b0*/  ISETP.LT.U32.AND P0, PT, R56, 0x8, !P0 ;  /* 0x000000083800780c */ /* 0x000fe40004701070 */
[----:B------:R-:W-:Y:S02]  /*09c0*/  ISETP.EQ.AND P1, PT, R10, RZ, P1 ;  /* 0x000000ff0a00720c */ /* 0x000fe40000f22270 */
[----:B------:R-:W-:Y:S02]  /*09d0*/  SEL R2, RZ, 0x1, !P0 ;  /* 0x00000001ff027807 */ /* 0x000fe40004000000 */
[----:B------:R-:W-:-:S02]  /*09e0*/  @P3 SEL R57, RZ, 0x1, P5 ;  /* 0x00000001ff393807 */ /* 0x000fc40002800000 */
[----:B------:R-:W-:Y:S01]  /*09f0*/  SEL R16, RZ, 0x1, !P1 ;  /* 0x00000001ff107807 */ /* 0x000fe20004800000 */
[----:B------:R0:W2:Y:S01]  /*0a00*/  @!UP1 SYNCS.EXCH.64 URZ, [UR8+0x118], UR4 ;  /* 0x00011804083f95b2 */ /* 0x0000a20008000100 */
[----:B------:R-:W-:Y:S01]  /*0a10*/  NOP ;  /* 0x0000000000007918 */ /* 0x000fe20000000000 */
[----:B------:R-:W-:Y:S02]  /*0a20*/  LOP3.LUT R57, R57, R2, RZ, 0xc0, !PT ;  /* 0x0000000239397212 */ /* 0x000fe400078ec0ff */
[----:B------:R-:W-:Y:S01]  /*0a30*/  SEL R16, R16, 0x2, P6 ;  /* 0x0000000210107807 */ /* 0x000fe20003000000 */
[----:B------:R0:W3:Y:S01]  /*0a40*/  @!UP2 SYNCS.EXCH.64 URZ, [UR9+0xf0], UR6 ;  /* 0x0000f006093fa5b2 */ /* 0x0000e20008000100 */
[----:B------:R0:W0:Y:S01]  /*0a50*/  @!UP3 SYNCS.EXCH.64 URZ, [UR9+0xf8], UR6 ;  /* 0x0000f806093fb5b2 */ /* 0x0000220008000100 */
[----:B------:R0:W0:Y:S01]  /*0a60*/  @!UP4 SYNCS.EXCH.64 URZ, [UR9+0x100], UR6 ;  /* 0x00010006093fc5b2 */ /* 0x0000220008000100 */
[----:B------:R0:W0:Y:S01]  /*0a70*/  @!UP5 SYNCS.EXCH.64 URZ, [UR9+0x108], UR6 ;  /* 0x00010806093fd5b2 */ /* 0x0000220008000100 */
[----:B------:R-:W-:Y:S01]  /*0a80*/  NOP ;  /* 0x0000000000007918 */ /* 0x000fe20000000000 */
[----:B-1--4-:R-:W-:Y:S05]  /*0a90*/  @!P2 BRA `(.L_x_4) ;  /* 0x000000000008a947 */ /* 0x012fea0003800000 */
[----:B0-23--:R-:W-:Y:S01]  /*0aa0*/  UCGABAR_ARV ;  /* 0x00000000000079c7 */ /* 0x00dfe20008000000 */
[----:B------:R-:W-:Y:S05]  /*0ab0*/  BRA `(.L_x_5) ;  /* 0x0000000000047947 */ /* 0x000fea0003800000 */
.L_x_4:
[----:B0-23--:R-:W-:Y:S01]  /*0ac0*/  NOP ;  /* 0x0000000000007918 */ /* 0x00dfe20000000000 */
.L_x_5:
[----:B------:R-:W-:Y:S01]  /*0ad0*/  ULDC.64 UR4, c[0x0][0x598] ;  /* 0x0001660000047ab9 */ /* 0x000fe20000000a00 */
[----:B------:R-:W-:Y:S01]  /*0ae0*/  ULDC.64 UR36, c[0x0][0x208] ;  /* 0x0000820000247ab9 */ /* 0x000fe20000000a00 */
[----:B------:R-:W-:-:S04]  /*0af0*/  ISETP.NE.U32.AND P0, PT, RZ, UR4, PT ;  /* 0x00000004ff007c0c */ /* 0x000fc8000bf05070 */
[----:B------:R-:W-:-:S13]  /*0b00*/  ISETP.NE.AND.EX P0, PT, RZ, UR5, PT, P0 ;  /* 0x00000005ff007c0c */ /* 0x000fda000bf05300 */
[----:B------:R-:W-:Y:S05]  /*0b10*/  @!P0 BRA `(.L_x_6) ;  /* 0x00000000001c8947 */ /* 0x000fea0003800000 */
[----:B------:R-:W0:Y:S02]  /*0b20*/  LDC.64 R8, c[0x0][0x598] ;  /* 0x00016600ff087b82 */ /* 0x000e240000000a00 */
[----:B0-----:R-:W2:Y:S02]  /*0b30*/  LDG.E.64 R8, desc[UR36][R8.64] ;  /* 0x0000002408087981 */ /* 0x001ea4000c1e1b00 */
[----:B--2---:R-:W-:-:S04]  /*0b40*/  ISETP.NE.U32.AND P0, PT, R8, RZ, PT ;  /* 0x000000ff0800720c */ /* 0x004fc80003f05070 */
[----:B------:R-:W-:-:S13]  /*0b50*/  ISETP.NE.AND.EX P0, PT, R9, RZ, PT, P0 ;  /* 0x000000ff0900720c */ /* 0x000fda0003f05300 */
[----:B------:R-:W-:Y:S05]  /*0b60*/  @!P0 BRA `(.L_x_6) ;  /* 0x0000000000088947 */ /* 0x000fea0003800000 */
[----:B------:R0:W5:Y:S01]  /*0b70*/  LD.E R58, desc[UR36][R8.64] ;  /* 0x00000024083a7980 */ /* 0x000162000c101900 */
[----:B------:R-:W-:Y:S05]  /*0b80*/  BRA `(.L_x_7) ;  /* 0x0000000000247947 */ /* 0x000fea0003800000 */
.L_x_6:
[----:B------:R-:W-:Y:S02]  /*0b90*/  ULDC.64 UR4, c[0x0][0x588] ;  /* 0x0001620000047ab9 */ /* 0x000fe40000000a00 */
[----:B------:R-:W-:-:S04]  /*0ba0*/  ISETP.NE.U32.AND P0, PT, RZ, UR4, PT ;  /* 0x00000004ff007c0c */ /* 0x000fc8000bf05070 */
[----:B------:R-:W-:-:S13]  /*0bb0*/  ISETP.NE.AND.EX P0, PT, RZ, UR5, PT, P0 ;  /* 0x00000005ff007c0c */ /* 0x000fda000bf05300 */
[----:B------:R-:W-:Y:S05]  /*0bc0*/  @!P0 BRA `(.L_x_8) ;  /* 0x00000000000c8947 */ /* 0x000fea0003800000 */
[----:B------:R-:W0:Y:S02]  /*0bd0*/  LDC.64 R58, c[0x0][0x588] ;  /* 0x00016200ff3a7b82 */ /* 0x000e240000000a00 */
[----:B0-----:R1:W5:Y:S01]  /*0be0*/  LDG.E R58, desc[UR36][R58.64] ;  /* 0x000000243a3a7981 */ /* 0x001362000c1e1900 */
[----:B------:R-:W-:Y:S05]  /*0bf0*/  BRA `(.L_x_7) ;  /* 0x0000000000087947 */ /* 0x000fea0003800000 */
.L_x_8:
[----:B------:R-:W-:Y:S02]  /*0c00*/  ULDC UR4, c[0x0][0x580] ;  /* 0x0001600000047ab9 */ /* 0x000fe40000000800 */
[----:B------:R-:W-:-:S07]  /*0c10*/  IMAD.U32 R58, RZ, RZ, UR4 ;  /* 0x00000004ff3a7e24 */ /* 0x000fce000f8e00ff */
.L_x_7:
[----:B------:R-:W-:Y:S02]  /*0c20*/  ULDC.64 UR4, c[0x0][0x5a0] ;  /* 0x0001680000047ab9 */ /* 0x000fe40000000a00 */
[----:B------:R-:W-:-:S04]  /*0c30*/  ISETP.NE.U32.AND P0, PT, RZ, UR4, PT ;  /* 0x00000004ff007c0c */ /* 0x000fc8000bf05070 */
[----:B------:R-:W-:-:S13]  /*0c40*/  ISETP.NE.AND.EX P0, PT, RZ, UR5, PT, P0 ;  /* 0x00000005ff007c0c */ /* 0x000fda000bf05300 */
[----:B------:R-:W-:Y:S05]  /*0c50*/  @!P0 BRA `(.L_x_9) ;  /* 0x00000000001c8947 */ /* 0x000fea0003800000 */
[----:B0-----:R-:W0:Y:S02]  /*0c60*/  LDC.64 R8, c[0x0][0x5a0] ;  /* 0x00016800ff087b82 */ /* 0x001e240000000a00 */
[----:B0-----:R-:W2:Y:S02]  /*0c70*/  LDG.E.64 R8, desc[UR36][R8.64] ;  /* 0x0000002408087981 */ /* 0x001ea4000c1e1b00 */
[----:B--2---:R-:W-:-:S04]  /*0c80*/  ISETP.NE.U32.AND P0, PT, R8, RZ, PT ;  /* 0x000000ff0800720c */ /* 0x004fc80003f05070 */
[----:B------:R-:W-:-:S13]  /*0c90*/  ISETP.NE.AND.EX P0, PT, R9, RZ, PT, P0 ;  /* 0x000000ff0900720c */ /* 0x000fda0003f05300 */
[----:B------:R-:W-:Y:S05]  /*0ca0*/  @!P0 BRA `(.L_x_9) ;  /* 0x0000000000088947 */ /* 0x000fea0003800000 */
[----:B-1----:R0:W5:Y:S01]  /*0cb0*/  LD.E R59, desc[UR36][R8.64] ;  /* 0x00000024083b7980 */ /* 0x002162000c101900 */
[----:B------:R-:W-:Y:S05]  /*0cc0*/  BRA `(.L_x_10) ;  /* 0x0000000000247947 */ /* 0x000fea0003800000 */
.L_x_9:
[----:B------:R-:W-:Y:S02]  /*0cd0*/  ULDC.64 UR4, c[0x0][0x590] ;  /* 0x0001640000047ab9 */ /* 0x000fe40000000a00 */
[----:B------:R-:W-:-:S04]  /*0ce0*/  ISETP.NE.U32.AND P0, PT, RZ, UR4, PT ;  /* 0x00000004ff007c0c */ /* 0x000fc8000bf05070 */
[----:B------:R-:W-:-:S13]  /*0cf0*/  ISETP.NE.AND.EX P0, PT, RZ, UR5, PT, P0 ;  /* 0x00000005ff007c0c */ /* 0x000fda000bf05300 */
[----:B------:R-:W-:Y:S05]  /*0d00*/  @!P0 BRA `(.L_x_11) ;  /* 0x00000000000c8947 */ /* 0x000fea0003800000 */
[----:B0-----:R-:W1:Y:S02]  /*0d10*/  LDC.64 R8, c[0x0][0x590] ;  /* 0x00016400ff087b82 */ /* 0x001e640000000a00 */
[----:B-1----:R1:W5:Y:S01]  /*0d20*/  LDG.E R59, desc[UR36][R8.64] ;  /* 0x00000024083b7981 */ /* 0x002362000c1e1900 */
[----:B------:R-:W-:Y:S05]  /*0d30*/  BRA `(.L_x_10) ;  /* 0x0000000000087947 */ /* 0x000fea0003800000 */
.L_x_11:
[----:B------:R-:W-:Y:S02]  /*0d40*/  ULDC UR4, c[0x0][0x584] ;  /* 0x0001610000047ab9 */ /* 0x000fe40000000800 */
[----:B-1----:R-:W-:-:S07]  /*0d50*/  IMAD.U32 R59, RZ, RZ, UR4 ;  /* 0x00000004ff3b7e24 */ /* 0x002fce000f8e00ff */
.L_x_10:
[----:B------:R-:W2:Y:S01]  /*0d60*/  LDC R2, c[0x0][0x65c] ;  /* 0x00019700ff027b82 */ /* 0x000ea20000000800 */
[----:B------:R-:W-:Y:S01]  /*0d70*/  ULDC UR6, c[0x0][0x28c] ;  /* 0x0000a30000067ab9 */ /* 0x000fe20000000800 */
[----:B------:R-:W-:Y:S01]  /*0d80*/  ISETP.NE.AND P0, PT, R10, 0x2, PT ;  /* 0x000000020a00780c */ /* 0x000fe20003f05270 */
[----:B------:R-:W-:Y:S01]  /*0d90*/  UIADD3 UR6, UR6, 0x1f, URZ ;  /* 0x0000001f06067890 */ /* 0x000fe2000fffe03f */
[----:B01----:R-:W-:Y:S01]  /*0da0*/  IMAD.U32 R8, RZ, RZ, UR12 ;  /* 0x0000000cff087e24 */ /* 0x003fe2000f8e00ff */
[----:B------:R-:W-:Y:S01]  /*0db0*/  UMOV UR38, URZ ;  /* 0x0000003f00267c82 */ /* 0x000fe20008000000 */
[----:B------:R-:W-:Y:S01]  /*0dc0*/  IMAD.MOV.U32 R9, RZ, RZ, RZ ;  /* 0x000000ffff097224 */ /* 0x000fe200078e00ff */
[----:B------:R-:W-:Y:S01]  /*0dd0*/  USHF.R.S32.HI UR7, URZ, 0x1f, UR6 ;  /* 0x0000001f3f077899 */ /* 0x000fe20008011406 */
[----:B------:R-:W-:Y:S01]  /*0de0*/  UMOV UR39, URZ ;  /* 0x0000003f00277c82 */ /* 0x000fe20008000000 */
[----:B------:R-:W-:Y:S02]  /*0df0*/  ULDC.64 UR8, c[0x0][0x650] ;  /* 0x0001940000087ab9 */ /* 0x000fe40000000a00 */
[----:B------:R-:W-:-:S04]  /*0e00*/  ULEA.HI UR7, UR7, UR6, URZ, 0x5 ;  /* 0x0000000607077291 */ /* 0x000fc8000f8f283f */
[----:B------:R-:W-:Y:S01]  /*0e10*/  USHF.R.S32.HI UR40, URZ, 0x5, UR7 ;  /* 0x000000053f287899 */ /* 0x000fe20008011407 */
[----:B--2---:R-:W-:-:S13]  /*0e20*/  ISETP.NE.AND P1, PT, R2, 0x1, PT ;  /* 0x000000010200780c */ /* 0x004fda0003f25270 */
[----:B------:R-:W0:Y:S01]  /*0e30*/  @P1 LDC R19, c[0x0][0x10] ;  /* 0x00000400ff131b82 */ /* 0x000e220000000800 */
[----:B------:R-:W-:Y:S02]  /*0e40*/  @P1 IMAD.MOV.U32 R7, RZ, RZ, RZ ;  /* 0x000000ffff071224 */ /* 0x000fe400078e00ff */
[----:B------:R-:W-:-:S05]  /*0e50*/  @P1 IMAD.MOV.U32 R17, RZ, RZ, RZ ;  /* 0x000000ffff111224 */ /* 0x000fca00078e00ff */
[----:B------:R-:W1:Y:S01]  /*0e60*/  @!P1 LDC R11, c[0x0][0xc] ;  /* 0x00000300ff0b9b82 */ /* 0x000e620000000800 */
[----:B------:R-:W-:Y:S01]  /*0e70*/  ULDC UR4, c[0x0][0xc] ;  /* 0x0000030000047ab9 */ /* 0x000fe20000000800 */
[----:B------:R-:W-:Y:S02]  /*0e80*/  ULDC UR5, c[0x0][0x10] ;  /* 0x0000040000057ab9 */ /* 0x000fe40000000800 */
[----:B------:R-:W-:-:S04]  /*0e90*/  UIMAD.WIDE.U32 UR4, UR4, UR5, URZ ;  /* 0x00000005040472a5 */ /* 0x000fc8000f8e003f */
[----:B------:R-:W2:Y:S01]  /*0ea0*/  LDC R2, c[0x0][0x14] ;  /* 0x00000500ff027b82 */ /* 0x000ea20000000800 */
[----:B0-----:R-:W-:-:S04]  /*0eb0*/  @P1 IMAD.WIDE.U32 R18, R19, UR12, R6 ;  /* 0x0000000c13121c25 */ /* 0x001fc8000f8e0006 */
[----:B------:R-:W-:Y:S02]  /*0ec0*/  @P1 IMAD.IADD R17, R19, 0x1, R17 ;  /* 0x0000000113111824 */ /* 0x000fe400078e0211 */
[----:B-1----:R-:W-:-:S04]  /*0ed0*/  @!P1 IMAD.WIDE.U32 R8, R6, R11, R8 ;  /* 0x0000000b06089225 */ /* 0x002fc800078e0008 */
[----:B------:R-:W-:Y:S02]  /*0ee0*/  @!P1 IMAD.MOV.U32 R18, RZ, RZ, R8 ;  /* 0x000000ffff129224 */ /* 0x000fe400078e0008 */
[----:B------:R-:W-:Y:S02]  /*0ef0*/  @!P1 IMAD.MOV.U32 R17, RZ, RZ, R9 ;  /* 0x000000ffff119224 */ /* 0x000fe400078e0009 */
[----:B--2---:R-:W-:-:S04]  /*0f00*/  IMAD.WIDE.U32 R12, R2, UR4, RZ ;  /* 0x00000004020c7c25 */ /* 0x004fc8000f8e00ff */
[----:B------:R-:W-:Y:S01]  /*0f10*/  IMAD R23, R2, UR5, RZ ;  /* 0x0000000502177c24 */ /* 0x000fe2000f8e02ff */
[----:B------:R0:W-:Y:S03]  /*0f20*/  STL.64 [R1], R12 ;  /* 0x0000000c01007387 */ /* 0x0001e60000100a00 */
[----:B------:R-:W-:Y:S01]  /*0f30*/  IMAD.IADD R23, R13, 0x1, R23 ;  /* 0x000000010d177824 */ /* 0x000fe200078e0217 */
[----:B------:R-:W-:Y:S06]  /*0f40*/  @P0 BRA `(.L_x_12) ;  /* 0x0000000000240947 */ /* 0x000fec0003800000 */
[----:B------:R-:W-:Y:S01]  /*0f50*/  USHF.R.U32.HI UR4, URZ, 0x1, UR40 ;  /* 0x000000013f047899 */ /* 0x000fe20008011628 */
[----:B------:R-:W-:Y:S01]  /*0f60*/  IADD3 R18, P0, R18, R12, RZ ;  /* 0x0000000c12127210 */ /* 0x000fe20007f1e0ff */
[----:B------:R-:W-:Y:S02]  /*0f70*/  UISETP.GE.U32.AND UP0, UPT, UR40, 0xe, UPT ;  /* 0x0000000e2800788c */ /* 0x000fe4000bf06070 */
[----:B------:R-:W-:Y:S02]  /*0f80*/  UIMAD.WIDE.U32 UR4, UR4, -0x6db6db6d, URZ ;  /* 0x92492493040478a5 */ /* 0x000fe4000f8e003f */
[----:B------:R-:W-:Y:S01]  /*0f90*/  IMAD.X R17, R23, 0x1, R17, P0 ;  /* 0x0000000117117824 */ /* 0x000fe200000e0611 */
[----:B------:R-:W-:Y:S01]  /*0fa0*/  UMOV UR39, URZ ;  /* 0x0000003f00277c82 */ /* 0x000fe20008000000 */
[----:B------:R-:W-:-:S04]  /*0fb0*/  USHF.R.U32.HI UR4, URZ, 0x2, UR5 ;  /* 0x000000023f047899 */ /* 0x000fc80008011605 */
[----:B------:R-:W-:Y:S02]  /*0fc0*/  UIMAD UR38, UR4, -0xe, UR40 ;  /* 0xfffffff2042678a4 */ /* 0x000fe4000f8e0228 */
[----:B------:R-:W-:-:S12]  /*0fd0*/  @UP0 ULOP3.LUT UR39, UR4, 0x1, URZ, 0xc0, !UPT ;  /* 0x0000000104270892 */ /* 0x000fd8000f8ec03f */
.L_x_12:
[----:B------:R-:W-:Y:S01]  /*0fe0*/  ISETP.GE.U32.AND P0, PT, R18, UR8, PT ;  /* 0x0000000812007c0c */ /* 0x000fe2000bf06070 */
[----:B------:R-:W-:Y:S01]  /*0ff0*/  IMAD.MOV.U32 R19, RZ, RZ, -0x1 ;  /* 0xffffffffff137424 */ /* 0x000fe200078e00ff */
[----:B------:R-:W-:Y:S01]  /*1000*/  PRMT R8, RZ, 0x7610, R8 ;  /* 0x00007610ff087816 */ /* 0x000fe20000000008 */
[----:B------:R-:W-:Y:S01]  /*1010*/  IMAD.MOV.U32 R22, RZ, RZ, -0x1 ;  /* 0xffffffffff167424 */ /* 0x000fe200078e00ff */
[----:B------:R-:W-:Y:S01]  /*1020*/  ISETP.GE.U32.AND.EX P0, PT, R17, UR9, PT, P0 ;  /* 0x0000000911007c0c */ /* 0x000fe2000bf06100 */
[----:B------:R-:W-:-:S12]  /*1030*/  IMAD.MOV.U32 R2, RZ, RZ, -0x1 ;  /* 0xffffffffff027424 */ /* 0x000fd800078e00ff */
[----:B------:R-:W-:Y:S05]  /*1040*/  @P0 BRA `(.L_x_13) ;  /* 0x00000004002c0947 */ /* 0x000fea0003800000 */
[----:B------:R-:W1:Y:S01]  /*1050*/  LDC.64 R26, c[0x0][0x628] ;  /* 0x00018a00ff1a7b82 */ /* 0x000e620000000a00 */
[----:B------:R-:W-:Y:S02]  /*1060*/  IMAD.MOV.U32 R8, RZ, RZ, R18 ;  /* 0x000000ffff087224 */ /* 0x000fe400078e0012 */
[----:B------:R-:W-:-:S05]  /*1070*/  IMAD.MOV.U32 R9, RZ, RZ, R17 ;  /* 0x000000ffff097224 */ /* 0x000fca00078e0011 */
[----:B------:R-:W2:Y:S08]  /*1080*/  LDC R2, c[0x0][0x630] ;  /* 0x00018c00ff027b82 */ /* 0x000eb00000000800 */
[----:B------:R-:W3:Y:S01]  /*1090*/  LDC.64 R28, c[0x0][0x620] ;  /* 0x00018800ff1c7b82 */ /* 0x000ee20000000a00 */
[----:B-1----:R-:W-:-:S04]  /*10a0*/  ISETP.NE.U32.AND P0, PT, R26, RZ, PT ;  /* 0x000000ff1a00720c */ /* 0x002fc80003f05070 */
[----:B------:R-:W-:-:S13]  /*10b0*/  ISETP.NE.AND.EX P0, PT, R27, RZ, PT, P0 ;  /* 0x000000ff1b00720c */ /* 0x000fda0003f05300 */
[----:B--23--:R-:W-:Y:S05]  /*10c0*/  @!P0 BRA `(.L_x_14) ;  /* 0x0000000000288947 */ /* 0x00cfea0003800000 */
[----:B0-----:R-:W0:Y:S02]  /*10d0*/  LDC R13, c[0x0][0x634] ;  /* 0x00018d00ff0d7b82 */ /* 0x001e240000000800 */
[----:B0-----:R-:W-:-:S05]  /*10e0*/  IADD3 R13, P0, R18, R13, RZ ;  /* 0x0000000d120d7210 */ /* 0x001fca0007f1e0ff */
[----:B------:R-:W-:-:S04]  /*10f0*/  IMAD.X R15, RZ, RZ, R17, P0 ;  /* 0x000000ffff0f7224 */ /* 0x000fc800000e0611 */
[----:B------:R-:W-:-:S04]  /*1100*/  IMAD.WIDE.U32 R8, R15, R26, RZ ;  /* 0x0000001a0f087225 */ /* 0x000fc800078e00ff */
[----:B------:R-:W-:-:S04]  /*1110*/  IMAD.WIDE.U32 R10, P0, R13, R27, R8 ;  /* 0x0000001b0d0a7225 */ /* 0x000fc80007800008 */
[----:B------:R-:W-:-:S04]  /*1120*/  IMAD.WIDE.U32 R8, R13, R26, RZ ;  /* 0x0000001a0d087225 */ /* 0x000fc800078e00ff */
[----:B------:R-:W-:Y:S01]  /*1130*/  IMAD.X R13, RZ, RZ, RZ, P0 ;  /* 0x000000ffff0d7224 */ /* 0x000fe200000e06ff */
[----:B------:R-:W-:Y:S01]  /*1140*/  IADD3 RZ, P0, R9, R10, RZ ;  /* 0x0000000a09ff7210 */ /* 0x000fe20007f1e0ff */
[----:B------:R-:W-:-:S04]  /*1150*/  IMAD.MOV.U32 R12, RZ, RZ, R11 ;  /* 0x000000ffff0c7224 */ /* 0x000fc800078e000b */
[----:B------:R-:W-:-:S08]  /*1160*/  IMAD.WIDE.U32.X R8, R15, R27, R12, P0 ;  /* 0x0000001b0f087225 */ /* 0x000fd000000e040c */
.L_x_14:
[----:B------:R-:W1:Y:S01]  /*1170*/  LDC.64 R32, c[0x0][0x640] ;  /* 0x00019000ff207b82 */ /* 0x000e620000000a00 */
[-C--:B------:R-:W-:Y:S01]  /*1180*/  SHF.R.U64 R30, R8, R2.reuse, R9 ;  /* 0x00000002081e7219 */ /* 0x080fe20000001209 */
[----:B------:R-:W-:Y:S01]  /*1190*/  IMAD.MOV.U32 R19, RZ, RZ, R17 ;  /* 0x000000ffff137224 */ /* 0x000fe200078e0011 */
[----:B------:R-:W-:Y:S01]  /*11a0*/  SHF.R.U32.HI R2, RZ, R2, R9 ;  /* 0x00000002ff027219 */ /* 0x000fe20000011609 */
[----:B------:R-:W-:Y:S01]  /*11b0*/  IMAD.MOV.U32 R26, RZ, RZ, 0x1 ;  /* 0x00000001ff1a7424 */ /* 0x000fe200078e00ff */
[----:B------:R-:W-:-:S03]  /*11c0*/  IADD3 R11, P0, RZ, -R30, RZ ;  /* 0x8000001eff0b7210 */ /* 0x000fc60007f1e0ff */
[----:B------:R-:W2:Y:S02]  /*11d0*/  LDC R10, c[0x0][0x618] ;  /* 0x00018600ff0a7b82 */ /* 0x000ea40000000800 */
[----:B------:R-:W-:-:S04]  /*11e0*/  IMAD.X R9, RZ, RZ, ~R2, P0 ;  /* 0x000000ffff097224 */ /* 0x000fc800000e0e02 */
[-C--:B------:R-:W-:Y:S02]  /*11f0*/  IMAD R2, R9, R28.reuse, RZ ;  /* 0x0000001c09027224 */ /* 0x080fe400078e02ff */
[----:B0-----:R-:W0:Y:S01]  /*1200*/  LDC R13, c[0x0][0x608] ;  /* 0x00018200ff0d7b82 */ /* 0x001e220000000800 */
[----:B------:R-:W-:-:S04]  /*1210*/  IMAD.WIDE.U32 R8, R11, R28, R18 ;  /* 0x0000001c0b087225 */ /* 0x000fc800078e0012 */
[----:B------:R-:W-:Y:S02]  /*1220*/  IMAD R11, R11, R29, R2 ;  /* 0x0000001d0b0b7224 */ /* 0x000fe400078e0202 */
[----:B------:R-:W-:Y:S01]  /*1230*/  IMAD.MOV.U32 R2, RZ, RZ, -0x1 ;  /* 0xffffffffff027424 */ /* 0x000fe200078e00ff */
[----:B------:R-:W3:Y:S01]  /*1240*/  LDC R31, c[0x0][0x658] ;  /* 0x00019600ff1f7b82 */ /* 0x000ee20000000800 */
[----:B------:R-:W-:Y:S01]  /*1250*/  IMAD.IADD R9, R9, 0x1, R11 ;  /* 0x0000000109097824 */ /* 0x000fe200078e020b */
[----:B-1----:R-:W-:-:S04]  /*1260*/  ISETP.NE.U32.AND P0, PT, R32, RZ, PT ;  /* 0x000000ff2000720c */ /* 0x002fc80003f05070 */
[----:B------:R-:W-:Y:S02]  /*1270*/  ISETP.NE.AND.EX P0, PT, R33, RZ, PT, P0 ;  /* 0x000000ff2100720c */ /* 0x000fe40003f05300 */
[----:B------:R-:W1:Y:S01]  /*1280*/  LDC R29, c[0x0][0x600] ;  /* 0x00018000ff1d7b82 */ /* 0x000e620000000800 */
[-CC-:B--2---:R-:W-:Y:S02]  /*1290*/  SHF.R.U64 R27, R8, R10.reuse, R9.reuse ;  /* 0x0000000a081b7219 */ /* 0x184fe40000001209 */
[----:B------:R-:W-:-:S05]  /*12a0*/  SHF.R.U32.HI R8, RZ, R10, R9 ;  /* 0x0000000aff087219 */ /* 0x000fca0000011609 */
[----:B------:R-:W2:Y:S01]  /*12b0*/  LDC R22, c[0x0][0x648] ;  /* 0x00019200ff167b82 */ /* 0x000ea20000000800 */
[-CC-:B0-----:R-:W-:Y:S02]  /*12c0*/  SHF.R.U64 R34, R27, R13.reuse, R8.reuse ;  /* 0x0000000d1b227219 */ /* 0x181fe40000001208 */
[----:B------:R-:W-:-:S05]  /*12d0*/  SHF.R.U32.HI R8, RZ, R13, R8 ;  /* 0x0000000dff087219 */ /* 0x000fca0000011608 */
[----:B------:R-:W0:Y:S01]  /*12e0*/  LDC R24, c[0x0][0x638] ;  /* 0x00018e00ff187b82 */ /* 0x000e220000000800 */
[-CC-:B---3--:R-:W-:Y:S02]  /*12f0*/  SHF.R.U64 R36, R34, R31.reuse, R8.reuse ;  /* 0x0000001f22247219 */ /* 0x188fe40000001208 */
[-C--:B------:R-:W-:Y:S02]  /*1300*/  SHF.L.U32 R2, R2, R31.reuse, RZ ;  /* 0x0000001f02027219 */ /* 0x080fe400000006ff */
[----:B------:R-:W-:Y:S01]  /*1310*/  SHF.R.U32.HI R9, RZ, R31, R8 ;  /* 0x0000001fff097219 */ /* 0x000fe20000011608 */
[----:B------:R-:W-:Y:S01]  /*1320*/  IMAD.MOV.U32 R8, RZ, RZ, R36 ;  /* 0x000000ffff087224 */ /* 0x000fe200078e0024 */
[----:B------:R-:W-:Y:S01]  /*1330*/  LOP3.LUT R15, RZ, R2, RZ, 0x33, !PT ;  /* 0x00000002ff0f7212 */ /* 0x000fe200078e33ff */
[----:B------:R-:W3:Y:S01]  /*1340*/  LDC R28, c[0x0][0x610] ;  /* 0x00018400ff1c7b82 */ /* 0x000ee20000000800 */
[----:B------:R-:W-:Y:S05]  /*1350*/  @!P0 BRA `(.L_x_15) ;  /* 0x0000000000288947 */ /* 0x000fea0003800000 */
[----:B------:R-:W4:Y:S02]  /*1360*/  LDC R13, c[0x0][0x64c] ;  /* 0x00019300ff0d7b82 */ /* 0x000f240000000800 */
[----:B----4-:R-:W-:-:S05]  /*1370*/  IADD3 R13, P0, R36, R13, RZ ;  /* 0x0000000d240d7210 */ /* 0x010fca0007f1e0ff */
        /* <DEDUP_REMOVED lines=8> */
.L_x_15:
[----:B--2---:R-:W-:Y:S01]  /*1400*/  SHF.R.U64 R7, R8, R22, R9 ;  /* 0x0000001608077219 */ /* 0x004fe20000001209 */
[----:B-1----:R-:W-:Y:S01]  /*1410*/  VIADD R8, R29, 0xffffffff ;  /* 0xffffffff1d087836 */ /* 0x002fe20000000000 */
[----:B------:R-:W-:Y:S01]  /*1420*/  SHF.L.U32 R2, R26, R31, RZ ;  /* 0x0000001f1a027219 */ /* 0x000fe200000006ff */
[----:B------:R-:W-:Y:S01]  /*1430*/  @P1 IMAD R21, R25, R20, R6 ;  /* 0x0000001419151224 */ /* 0x000fe200078e0206 */
[----:B------:R-:W-:Y:S01]  /*1440*/  LOP3.LUT R15, R34, R15, RZ, 0xc0, !PT ;  /* 0x0000000f220f7212 */ /* 0x000fe200078ec0ff */
[----:B------:R-:W-:Y:S01]  /*1450*/  IMAD.MOV R9, RZ, RZ, -R7 ;  /* 0x000000ffff097224 */ /* 0x000fe200078e0a07 */
[----:B------:R-:W-:-:S03]  /*1460*/  LOP3.LUT R8, R27, R8, RZ, 0xc0, !PT ;  /* 0x000000081b087212 */ /* 0x000fc600078ec0ff */
[----:B------:R-:W-:Y:S02]  /*1470*/  IMAD R6, R2, R7, R15 ;  /* 0x0000000702067224 */ /* 0x000fe400078e020f */
[----:B0-----:R-:W-:Y:S02]  /*1480*/  IMAD R2, R9, R24, R36 ;  /* 0x0000001809027224 */ /* 0x001fe400078e0224 */
[----:B---3--:R-:W-:Y:S02]  /*1490*/  IMAD R19, R6, R28, R21 ;  /* 0x0000001c06137224 */ /* 0x008fe400078e0215 */
[----:B------:R-:W-:Y:S02]  /*14a0*/  IMAD R2, R2, R29, R8 ;  /* 0x0000001d02027224 */ /* 0x000fe400078e0208 */
[----:B------:R-:W-:-:S03]  /*14b0*/  IMAD.MOV.U32 R6, RZ, RZ, 0x1 ;  /* 0x00000001ff067424 */ /* 0x000fc600078e00ff */
[----:B------:R-:W-:Y:S02]  /*14c0*/  SEL R22, R2, R19, !P1 ;  /* 0x0000001302167207 */ /* 0x000fe40004800000 */
[----:B------:R-:W-:Y:S01]  /*14d0*/  SEL R19, R19, R2, !P1 ;  /* 0x0000000213137207 */ /* 0x000fe20004800000 */
[----:B------:R-:W-:Y:S01]  /*14e0*/  IMAD.MOV.U32 R2, RZ, RZ, R30 ;  /* 0x000000ffff027224 */ /* 0x000fe200078e001e */
[----:B------:R-:W-:-:S07]  /*14f0*/  PRMT R8, R6, 0x7610, R8 ;  /* 0x0000761006087816 */ /* 0x000fce0000000008 */
.L_x_13:
[----:B------:R-:W-:Y:S05]  /*1500*/  @!P2 BRA `(.L_x_16) ;  /* 0x00000000000ca947 */ /* 0x000fea0003800000 */
[----:B------:R-:W-:Y:S01]  /*1510*/  UCGABAR_WAIT ;  /* 0x0000000000007dc7 */ /* 0x000fe20008000000 */
[----:B------:R-:W-:Y:S01]  /*1520*/  CCTL.IVALL ;  /* 0x00000000ff00798f */ /* 0x000fe20002000000 */
[----:B------:R-:W-:Y:S05]  /*1530*/  BRA `(.L_x_17) ;  /* 0x0000000000047947 */ /* 0x000fea0003800000 */
.L_x_16:
[----:B------:R-:W-:Y:S06]  /*1540*/  BAR.SYNC.DEFER_BLOCKING 0x0 ;  /* 0x0000000000007b1d */ /* 0x000fec0000010000 */
.L_x_17:
[----:B------:R-:W-:Y:S05]  /*1550*/  @!P4 BRA `(.L_x_18) ;  /* 0x000000380024c947 */ /* 0x000fea0003800000 */
[----:B------:R-:W-:-:S13]  /*1560*/  ISETP.GT.U32.AND P0, PT, R35, 0x1, PT ;  /* 0x000000012300780c */ /* 0x000fda0003f04070 */
[----:B------:R-:W-:Y:S05]  /*1570*/  @P0 EXIT ;  /* 0x000000000000094d */ /* 0x000fea0003800000 */
.L_x_19:
[----:B------:R-:W-:-:S08]  /*1580*/  NOP ;  /* 0x0000000000007918 */ /* 0x000fd00000000000 */
[----:B------:R-:W1:Y:S02]  /*1590*/  USETMAXREG.TRY_ALLOC.CTAPOOL UP0, 0xe8 ;  /* 0x000000e8000079c8 */ /* 0x000e640008000600 */
[----:B-1----:R-:W-:-:S13]  /*15a0*/  PLOP3.LUT P0, PT, PT, PT, UP0, 0x80, 0x0 ;  /* 0x000000000000781c */ /* 0x002fda0003f0f008 */
[----:B------:R-:W-:Y:S05]  /*15b0*/  @!P0 BRA `(.L_x_19) ;  /* 0xfffffffc00f08947 */ /* 0x000fea000383ffff */
[----:B------:R-:W-:-:S13]  /*15c0*/  LOP3.LUT P0, RZ, R8, 0xff, RZ, 0xc0, !PT ;  /* 0x000000ff08ff7812 */ /* 0x000fda000780c0ff */
[----:B------:R-:W-:Y:S05]  /*15d0*/  @!P0 EXIT ;  /* 0x000000000000894d */ /* 0x000fea0003800000 */
[----:B------:R-:W1:Y:S01]  /*15e0*/  S2UR UR4, SR_CgaCtaId ;  /* 0x00000000000479c3 */ /* 0x000e620000008800 */
[----:B------:R-:W-:Y:S01]  /*15f0*/  VIADD R14, R14, 0xffffffff ;  /* 0xffffffff0e0e7836 */ /* 0x000fe20000000000 */
[CC--:B------:R-:W-:Y:S01]  /*1600*/  LEA.HI R4, R0.reuse, R3.reuse, RZ, 0x2 ;  /* 0x0000000300047211 */ /* 0x0c0fe200078f10ff */
[----:B------:R-:W-:Y:S01]  /*1610*/  UMOV UR41, 0x400 ;  /* 0x0000040000297882 */ /* 0x000fe20000000000 */
[----:B------:R-:W-:Y:S01]  /*1620*/  LEA.HI R0, R0, R3, RZ, 0x5 ;  /* 0x0000000300007211 */ /* 0x000fe200078f28ff */
[----:B------:R-:W-:Y:S01]  /*1630*/  UISETP.LT.AND UP0, UPT, UR40, 0x1, UPT ;  /* 0x000000012800788c */ /* 0x000fe2000bf01270 */
[----:B------:R-:W-:Y:S01]  /*1640*/  R2UR UR42, R14 ;  /* 0x000000000e2a72ca */ /* 0x000fe200000e0000 */
[----:B------:R-:W-:Y:S01]  /*1650*/  ULDC UR6, c[0x0][0x284] ;  /* 0x0000a10000067ab9 */ /* 0x000fe20000000800 */
[--C-:B------:R-:W-:Y:S01]  /*1660*/  SHF.R.S32.HI R60, RZ, 0x2, R4.reuse ;  /* 0x00000002ff3c7819 */ /* 0x100fe20000011404 */
[----:B------:R-:W-:Y:S01]  /*1670*/  USEL UR43, UR40, 0x1, UP0 ;  /* 0x00000001282b7887 */ /* 0x000fe20008000000 */
[----:B------:R-:W-:Y:S01]  /*1680*/  SHF.R.S32.HI R5, RZ, 0x1f, R4 ;  /* 0x0000001fff057819 */ /* 0x000fe20000011404 */
[----:B------:R-:W-:Y:S01]  /*1690*/  USHF.L.U32 UR46, UR40, 0x1, URZ ;  /* 0x00000001282e7899 */ /* 0x000fe2000800063f */
[----:B------:R-:W-:Y:S01]  /*16a0*/  LOP3.LUT R62, R4, 0xfffffffc, RZ, 0xc0, !PT ;  /* 0xfffffffc043e7812 */ /* 0x000fe200078ec0ff */
[----:B------:R-:W-:Y:S01]  /*16b0*/  UIADD3 UR43, -UR43, UR40, URZ ;  /* 0x000000282b2b7290 */ /* 0x000fe2000fffe13f */
[----:B------:R-:W-:-:S02]  /*16c0*/  LEA.HI R5, R5, R60, RZ, 0x3 ;  /* 0x0000003c05057211 */ /* 0x000fc400078f18ff */
[----:B------:R-:W-:Y:S01]  /*16d0*/  ISETP.NE.AND P0, PT, R14, RZ, PT ;  /* 0x000000ff0e00720c */ /* 0x000fe20003f05270 */
[----:B------:R-:W-:Y:S01]  /*16e0*/  IMAD.IADD R62, R3, 0x1, -R62 ;  /* 0x00000001033e7824 */ /* 0x000fe200078e0a3e */
[----:B------:R-:W-:Y:S01]  /*16f0*/  LOP3.LUT R5, R5, 0xfffffff8, RZ, 0xc0, !PT ;  /* 0xfffffff805057812 */ /* 0x000fe200078ec0ff */
[----:B------:R-:W-:Y:S01]  /*1700*/  USHF.L.U32 UR42, UR42, 0x3, URZ ;  /* 0x000000032a2a7899 */ /* 0x000fe2000800063f */
[----:B------:R-:W-:Y:S02]  /*1710*/  LOP3.LUT R72, R16, 0x1, RZ, 0xfc, !PT ;  /* 0x0000000110487812 */ /* 0x000fe400078efcff */
[----:B------:R-:W-:Y:S01]  /*1720*/  SEL R73, RZ, 0x1, P0 ;  /* 0x00000001ff497807 */ /* 0x000fe20000000000 */
[----:B------:R-:W-:Y:S01]  /*1730*/  IMAD.IADD R60, R60, 0x1, -R5 ;  /* 0x000000013c3c7824 */ /* 0x000fe200078e0a05 */
[----:B-1----:R-:W-:Y:S01]  /*1740*/  ULEA UR41, UR4, UR41, 0x18 ;  /* 0x0000002904297291 */ /* 0x002fe2000f8ec03f */
[----:B------:R-:W-:Y:S01]  /*1750*/  SHF.R.S32.HI R5, RZ, 0x5, R0 ;  /* 0x00000005ff057819 */ /* 0x000fe20000011400 */
[----:B------:R-:W-:-:S02]  /*1760*/  IMAD.U32 R64, RZ, RZ, UR42 ;  /* 0x0000002aff407e24 */ /* 0x000fc4000f8e00ff */
[----:B------:R-:W-:Y:S01]  /*1770*/  UIADD3 UR47, UR41, 0xf0, URZ ;  /* 0x000000f0292f7890 */ /* 0x000fe2000fffe03f */
[--C-:B------:R-:W-:Y:S01]  /*1780*/  SHF.R.S32.HI R61, RZ, 0x1f, R60.reuse ;  /* 0x0000001fff3d7819 */ /* 0x100fe2000001143c */
[----:B------:R-:W-:Y:S01]  /*1790*/  UIADD3 UR4, UR41, 0x200, URZ ;  /* 0x0000020029047890 */ /* 0x000fe2000fffe03f */
[C-C-:B------:R-:W-:Y:S01]  /*17a0*/  IMAD R67, R5.reuse, -0x10, -R60.reuse ;  /* 0xfffffff005437824 */ /* 0x140fe200078e0a3c */
[----:B------:R-:W-:Y:S01]  /*17b0*/  UIADD3 UR5, UR41, 0x1c200, URZ ;  /* 0x0001c20029057890 */ /* 0x000fe2000fffe03f */
[C---:B------:R-:W-:Y:S01]  /*17c0*/  LOP3.LUT R66, R64.reuse, 0x8, RZ, 0xc0, !PT ;  /* 0x0000000840427812 */ /* 0x040fe200078ec0ff */
[----:B------:R-:W-:Y:S01]  /*17d0*/  USHF.R.U32.HI UR4, URZ, 0x4, UR4 ;  /* 0x000000043f047899 */ /* 0x000fe20008011604 */
[----:B------:R-:W-:Y:S01]  /*17e0*/  IMAD.U32 R63, RZ, RZ, UR47 ;  /* 0x0000002fff3f7e24 */ /* 0x000fe2000f8e00ff */
[----:B------:R-:W-:Y:S01]  /*17f0*/  USHF.R.U32.HI UR5, URZ, 0x4, UR5 ;  /* 0x000000043f057899 */ /* 0x000fe20008011605 */
[----:B------:R-:W-:Y:S01]  /*1800*/  IMAD.WIDE R60, R5, 0x10, R60 ;  /* 0x00000010053c7825 */ /* 0x000fe200078e023c */
[----:B------:R-:W-:Y:S01]  /*1810*/  ULOP3.LUT UR4, UR4, 0x3fff, URZ, 0xc0, !UPT ;  /* 0x00003fff04047892 */ /* 0x000fe2000f8ec03f */
[----:B------:R-:W-:Y:S01]  /*1820*/  LOP3.LUT R64, R64, 0x8, RZ, 0xc, !PT ;  /* 0x0000000840407812 */ /* 0x000fe200078e0cff */
[----:B------:R-:W-:Y:S01]  /*1830*/  ULOP3.LUT UR5, UR5, 0x3fff, URZ, 0xc0, !UPT ;  /* 0x00003fff05057892 */ /* 0x000fe2000f8ec03f */
[----:B------:R-:W-:Y:S01]  /*1840*/  VIADD R65, R63, UR42 ;  /* 0x0000002a3f417c36 */ /* 0x000fe20008000000 */
[----:B------:R-:W-:Y:S01]  /*1850*/  LOP3.LUT R66, R66, 0x18, RZ, 0x3c, !PT ;  /* 0x0000001842427812 */ /* 0x000fe200078e3cff */
[----:B------:R-:W-:Y:S01]  /*1860*/  VIADD R67, R67, UR6 ;  /* 0x0000000643437c36 */ /* 0x000fe20008000000 */
[----:B------:R-:W-:-:S02]  /*1870*/  ULOP3.LUT UR44, UR4, 0x10000, URZ, 0xfc, !UPT ;  /* 0x00010000042c7892 */ /* 0x000fc4000f8efc3f */
[----:B------:R-:W-:-:S12]  /*1880*/  ULOP3.LUT UR45, UR5, 0x10000, URZ, 0xfc, !UPT ;  /* 0x00010000052d7892 */ /* 0x000fd8000f8efc3f */
.L_x_105:
[----:B------:R-:W-:Y:S01]  /*1890*/  SHF.L.U32 R0, R73, 0x1f, RZ ;  /* 0x0000001f49007819 */ /* 0x000fe200000006ff */
[----:B------:R-:W-:Y:S02]  /*18a0*/  ULDC UR4, c[0x0][0x28c] ;  /* 0x0000a30000047ab9 */ /* 0x000fe40000000800 */
[----:B------:R-:W-:Y:S01]  /*18b0*/  ISETP.LT.AND P1, PT, RZ, UR4, PT ;  /* 0x00000004ff007c0c */ /* 0x000fe2000bf21270 */
[----:B------:R-:W1:Y:S02]  /*18c0*/  SYNCS.PHASECHK.TRANS64.TRYWAIT P0, [R63+UR42], R0 ;  /* 0x000000003f0075a7 */ /* 0x000e64000800016a */
[----:B01-34-:R-:W-:Y:S10]  /*18d0*/  @!P0 BRA `(.L_x_20) ;  /* 0x0000004c00048947 */ /* 0x01bff40003800000 */
.L_x_137:
[----:B------:R-:W-:Y:S05]  /*18e0*/  @P1 BRA `(.L_x_21) ;  /* 0x0000000000401947 */ /* 0x000fea0003800000 */
[----:B-1----:R-:W-:Y:S01]  /*18f0*/  MOV R0, 0x0 ;  /* 0x0000000000007802 */ /* 0x002fe20000000f00 */
[----:B------:R-:W-:Y:S01]  /*1900*/  ULDC.64 UR4, c[0x4][0x68] ;  /* 0x01001a0000047ab9 */ /* 0x000fe20000000a00 */
[----:B------:R-:W-:Y:S01]  /*1910*/  ULDC.64 UR6, c[0x4][0x8] ;  /* 0x0100020000067ab9 */ /* 0x000fe20000000a00 */
[----:B------:R-:W-:Y:S01]  /*1920*/  IMAD.U32 R4, RZ, RZ, UR4 ;  /* 0x00000004ff047e24 */ /* 0x000fe2000f8e00ff */
[----:B------:R1:W2:Y:S01]  /*1930*/  LDC.64 R14, c[0x4][R0] ;  /* 0x01000000000e7b82 */ /* 0x0002a20000000a00 */
[----:B------:R-:W-:Y:S01]  /*1940*/  IMAD.U32 R5, RZ, RZ, UR5 ;  /* 0x00000005ff057e24 */ /* 0x000fe2000f8e00ff */
[----:B------:R-:W-:Y:S01]  /*1950*/  ULDC.64 UR4, c[0x4][0x70] ;  /* 0x01001c0000047ab9 */ /* 0x000fe20000000a00 */
[----:B------:R-:W-:Y:S02]  /*1960*/  IMAD.U32 R10, RZ, RZ, UR6 ;  /* 0x00000006ff0a7e24 */ /* 0x000fe4000f8e00ff */
[----:B------:R-:W-:Y:S02]  /*1970*/  IMAD.U32 R6, RZ, RZ, UR4 ;  /* 0x00000004ff067e24 */ /* 0x000fe4000f8e00ff */
[----:B------:R-:W-:-:S02]  /*1980*/  IMAD.U32 R7, RZ, RZ, UR5 ;  /* 0x00000005ff077e24 */ /* 0x000fc4000f8e00ff */
[----:B------:R-:W-:Y:S02]  /*1990*/  IMAD.U32 R11, RZ, RZ, UR7 ;  /* 0x00000007ff0b7e24 */ /* 0x000fe4000f8e00ff */
[----:B------:R-:W-:Y:S02]  /*19a0*/  IMAD.MOV.U32 R8, RZ, RZ, 0x1e1 ;  /* 0x000001e1ff087424 */ /* 0x000fe400078e00ff */
[----:B0-----:R-:W-:Y:S02]  /*19b0*/  IMAD.MOV.U32 R12, RZ, RZ, 0x1 ;  /* 0x00000001ff0c7424 */ /* 0x001fe400078e00ff */
[----:B-1----:R-:W-:-:S07]  /*19c0*/  IMAD.MOV.U32 R13, RZ, RZ, RZ ;  /* 0x000000ffff0d7224 */ /* 0x002fce00078e00ff */
[----:B------:R-:W-:-:S07]  /*19d0*/  LEPC R20, `(.L_x_21) ;  /* 0x000000001014794e */ /* 0x000fce0000000000 */
[----:B--2--5:R-:W-:Y:S05]  /*19e0*/  CALL.ABS.NOINC R14 ;  /* 0x000000000e007343 */ /* 0x024fea0003c00000 */
.L_x_21:
[----:B------:R-:W-:-:S13]  /*19f0*/  ISETP.NE.AND P0, PT, R72, 0x3, PT ;  /* 0x000000034800780c */ /* 0x000fda0003f05270 */
[----:B------:R-:W-:Y:S05]  /*1a00*/  @!P0 BRA `(.L_x_22) ;  /* 0x0000000000048947 */ /* 0x000fea0003800000 */
[----:B------:R-:W-:Y:S01]  /*1a10*/  BPT.TRAP 0x1 ;  /* 0x000000040000795c */ /* 0x000fe20000300000 */
.L_x_22:
[----:B------:R-:W-:Y:S02]  /*1a20*/  IMAD.U32 R3, RZ, RZ, UR38 ;  /* 0x00000026ff037e24 */ /* 0x000fe4000f8e00ff */
[----:B-1----:R-:W-:-:S03]  /*1a30*/  IMAD.U32 R0, RZ, RZ, UR39 ;  /* 0x00000027ff007e24 */ /* 0x002fc6000f8e00ff */
[----:B------:R-:W-:Y:S02]  /*1a40*/  LEA R3, R3, UR41, 0x3 ;  /* 0x0000002903037c11 */ /* 0x000fe4000f8e18ff */
[----:B------:R-:W-:-:S04]  /*1a50*/  SHF.L.U32 R0, R0, 0x1f, RZ ;  /* 0x0000001f00007819 */ /* 0x000fc800000006ff */
[----:B------:R1:W2:Y:S01]  /*1a60*/  SYNCS.PHASECHK.TRANS64.TRYWAIT P1, [R3+URZ], R0 ;  /* 0x00000000030075a7 */ /* 0x0002a2000802017f */
[----:B------:R-:W-:Y:S05]  /*1a70*/  @!P0 BRA `(.L_x_23) ;  /* 0x0000000000048947 */ /* 0x000fea0003800000 */
[----:B------:R-:W-:Y:S01]  /*1a80*/  BPT.TRAP 0x1 ;  /* 0x000000040000795c */ /* 0x000fe20000300000 */
.L_x_23:
[----:B--2---:R-:W-:Y:S05]  /*1a90*/  @P1 BRA `(.L_x_24) ;  /* 0x0000000000081947 */ /* 0x004fea0003800000 */
[----:B------:R-:W2:Y:S02]  /*1aa0*/  SYNCS.PHASECHK.TRANS64.TRYWAIT P1, [R3+URZ], R0 ;  /* 0x00000000030075a7 */ /* 0x000ea4000802017f */
[----:B--2---:R-:W-:Y:S05]  /*1ab0*/  @!P1 BRA `(.L_x_25) ;  /* 0x0000004800a09947 */ /* 0x004fea0003800000 */
.L_x_24:
[----:B------:R-:W-:Y:S05]  /*1ac0*/  WARPSYNC.ALL ;  /* 0x0000000000007948 */ /* 0x000fea0003800000 */
[----:B------:R-:W-:Y:S01]  /*1ad0*/  ULEA UR8, UR38, UR44, 0x9 ;  /* 0x0000002c26087291 */ /* 0x000fe2000f8e483f */
[----:B------:R-:W-:Y:S01]  /*1ae0*/  WARPGROUP.ARRIVE ;  /* 0x00000000000079c5 */ /* 0x000fe20000000000 */
[----:B------:R-:W-:Y:S01]  /*1af0*/  ULEA UR9, UR38, UR45, 0x9 ;  /* 0x0000002d26097291 */ /* 0x000fe2000f8e483f */
[----:B-12---:R-:W-:Y:S01]  /*1b00*/  IMAD.U32 R0, RZ, RZ, UR43 ;  /* 0x0000002bff007e24 */ /* 0x006fe2000f8e00ff */
[----:B------:R-:W-:Y:S01]  /*1b10*/  UMOV UR5, 0x40000040 ;  /* 0x4000004000057882 */ /* 0x000fe20000000000 */
[----:B------:R-:W-:-:S02]  /*1b20*/  UMOV UR7, 0x40000040 ;  /* 0x4000004000077882 */ /* 0x000fc40000000000 */
[----:B------:R-:W-:Y:S01]  /*1b30*/  UMOV UR4, UR8 ;  /* 0x0000000800047c82 */ /* 0x000fe20008000000 */
[----:B------:R-:W-:Y:S01]  /*1b40*/  ISETP.GE.AND P1, PT, R0, 0x1, PT ;  /* 0x000000010000780c */ /* 0x000fe20003f26270 */
[----:B------:R-:W-:Y:S02]  /*1b50*/  UMOV UR6, UR9 ;  /* 0x0000000900067c82 */ /* 0x000fe40008000000 */
[----:B------:R-:W-:Y:S01]  /*1b60*/  HGMMA.64x64x8.F32.TF32 R24, gdesc[UR4], RZ, !UPT, gsb0 ;  /* 0x04e00000041879f0 */ /* 0x000fe2000c0028ff */
[----:B------:R-:W-:Y:S02]  /*1b70*/  UIADD3 UR4, UR8, 0x2, URZ ;  /* 0x0000000208047890 */ /* 0x000fe4000fffe03f */
[----:B------:R-:W-:Y:S01]  /*1b80*/  UIADD3 UR6, UR9, 0x2, URZ ;  /* 0x0000000209067890 */ /* 0x000fe2000fffe03f */
[----:B------:R-:W-:Y:S01]  /*1b90*/  UMOV UR5, 0x40000040 ;  /* 0x4000004000057882 */ /* 0x000fe20000000000 */
[----:B------:R-:W-:Y:S01]  /*1ba0*/  UMOV UR7, 0x40000040 ;  /* 0x4000004000077882 */ /* 0x000fe20000000000 */
[----:B------:R-:W-:-:S02]  /*1bb0*/  WARPGROUP.DEPBAR.LE gsb0, 0x0 ;  /* 0x00008000000079c5 */ /* 0x000fc40000010000 */
[----:B------:R-:W-:-:S06]  /*1bc0*/  WARPGROUP.ARRIVE ;  /* 0x00000000000079c5 */ /* 0x000fcc0000000000 */
[----:B------:R-:W-:Y:S01]  /*1bd0*/  HGMMA.64x64x8.F32.TF32 R24, gdesc[UR4], R24, gsb0 ;  /* 0x04e00000041879f0 */ /* 0x000fe20008002818 */
[----:B------:R-:W-:Y:S02]  /*1be0*/  UIADD3 UR4, UR8, 0x4, URZ ;  /* 0x0000000408047890 */ /* 0x000fe4000fffe03f */
[----:B------:R-:W-:Y:S01]  /*1bf0*/  UIADD3 UR6, UR9, 0x4, URZ ;  /* 0x0000000409067890 */ /* 0x000fe2000fffe03f */
[----:B------:R-:W-:Y:S01]  /*1c00*/  UMOV UR5, 0x40000040 ;  /* 0x4000004000057882 */ /* 0x000fe20000000000 */
[----:B------:R-:W-:Y:S01]  /*1c10*/  UMOV UR7, 0x40000040 ;  /* 0x4000004000077882 */ /* 0x000fe20000000000 */
[----:B------:R-:W-:Y:S02]  /*1c20*/  WARPGROUP.DEPBAR.LE gsb0, 0x0 ;  /* 0x00008000000079c5 */ /* 0x000fe40000010000 */
        /* <DEDUP_REMOVED lines=8> */
[----:B------:R-:W-:Y:S03]  /*1cb0*/  HGMMA.64x64x8.F32.TF32 R24, gdesc[UR4], R24, gsb0 ;  /* 0x04e00000041879f0 */ /* 0x000fe60008002818 */
[----:B------:R-:W-:Y:S02]  /*1cc0*/  WARPGROUP.DEPBAR.LE gsb0, 0x0 ;  /* 0x00008000000079c5 */ /* 0x000fe40000010000 */
[----:B------:R-:W-:Y:S05]  /*1cd0*/  @!P1 BRA `(.L_x_26) ;  /* 0x0000000400149947 */ /* 0x000fea0003800000 */
[----:B------:R-:W-:Y:S01]  /*1ce0*/  UIADD3 UR4, UR38, 0x1, URZ ;  /* 0x0000000126047890 */ /* 0x000fe2000fffe03f */
[----:B------:R-:W-:Y:S02]  /*1cf0*/  IMAD.U32 R0, RZ, RZ, UR43 ;  /* 0x0000002bff007e24 */ /* 0x000fe4000f8e00ff */
[----:B------:R-:W-:Y:S01]  /*1d00*/  IMAD.U32 R3, RZ, RZ, UR38 ;  /* 0x00000026ff037e24 */ /* 0x000fe2000f8e00ff */
[----:B------:R-:W-:-:S04]  /*1d10*/  UISETP.NE.AND UP0, UPT, UR4, 0xe, UPT ;  /* 0x0000000e0400788c */ /* 0x000fc8000bf05270 */
[----:B------:R-:W-:Y:S02]  /*1d20*/  USEL UR5, URZ, 0x1, UP0 ;  /* 0x000000013f057887 */ /* 0x000fe40008000000 */
[----:B------:R-:W-:Y:S02]  /*1d30*/  USEL UR8, UR4, URZ, UP0 ;  /* 0x0000003f04087287 */ /* 0x000fe40008000000 */
[----:B------:R-:W-:-:S06]  /*1d40*/  ULOP3.LUT UR5, UR39, UR5, URZ, 0x3c, !UPT ;  /* 0x0000000527057292 */ /* 0x000fcc000f8e3c3f */
[----:B------:R-:W-:-:S07]  /*1d50*/  IMAD.U32 R6, RZ, RZ, UR5 ;  /* 0x00000005ff067e24 */ /* 0x000fce000f8e00ff */
.L_x_33:
[----:B------:R-:W-:Y:S05]  /*1d60*/  @!P0 BRA `(.L_x_27) ;  /* 0x0000000000048947 */ /* 0x000fea0003800000 */
[----:B------:R-:W-:Y:S01]  /*1d70*/  BPT.TRAP 0x1 ;  /* 0x000000040000795c */ /* 0x000fe20000300000 */
.L_x_27:
[----:B------:R-:W-:Y:S01]  /*1d80*/  ULEA UR4, UR8, UR41, 0x3 ;  /* 0x0000002908047291 */ /* 0x000fe2000f8e183f */
[----:B------:R-:W-:-:S08]  /*1d90*/  SHF.L.U32 R4, R6, 0x1f, RZ ;  /* 0x0000001f06047819 */ /* 0x000fd000000006ff */
[----:B------:R1:W2:Y:S01]  /*1da0*/  SYNCS.PHASECHK.TRANS64.TRYWAIT P1, [UR4], R4 ;  /* 0x00000004ff0075a7 */ /* 0x0002a20008020144 */
[----:B------:R-:W-:Y:S05]  /*1db0*/  @!P0 BRA `(.L_x_28) ;  /* 0x0000000000048947 */ /* 0x000fea0003800000 */
[----:B------:R-:W-:Y:S01]  /*1dc0*/  BPT.TRAP 0x1 ;  /* 0x000000040000795c */ /* 0x000fe20000300000 */
.L_x_28:
[----:B--2---:R-:W-:Y:S05]  /*1dd0*/  @P1 BRA `(.L_x_29) ;  /* 0x0000000000081947 */ /* 0x004fea0003800000 */
[----:B------:R-:W2:Y:S02]  /*1de0*/  SYNCS.PHASECHK.TRANS64.TRYWAIT P1, [UR4], R4 ;  /* 0x00000004ff0075a7 */ /* 0x000ea40008020144 */
[----:B--2---:R-:W-:Y:S05]  /*1df0*/  @!P1 BRA `(.L_x_30) ;  /* 0x0000004400e49947 */ /* 0x004fea0003800000 */
.L_x_29:
[----:B------:R-:W-:Y:S01]  /*1e00*/  ULEA UR9, UR8, UR44, 0x9 ;  /* 0x0000002c08097291 */ /* 0x000fe2000f8e483f */
[----:B------:R-:W-:Y:S01]  /*1e10*/  WARPGROUP.ARRIVE ;  /* 0x00000000000079c5 */ /* 0x000fe20000000000 */
[----:B------:R-:W-:Y:S01]  /*1e20*/  ULEA UR10, UR8, UR45, 0x9 ;  /* 0x0000002d080a7291 */ /* 0x000fe2000f8e483f */
[----:B------:R-:W-:Y:S01]  /*1e30*/  UMOV UR5, 0x40000040 ;  /* 0x4000004000057882 */ /* 0x000fe20000000000 */
[----:B------:R-:W-:-:S03]  /*1e40*/  UMOV UR7, 0x40000040 ;  /* 0x4000004000077882 */ /* 0x000fc60000000000 */
[----:B------:R-:W-:Y:S02]  /*1e50*/  UMOV UR4, UR9 ;  /* 0x0000000900047c82 */ /* 0x000fe40008000000 */
[----:B------:R-:W-:Y:S02]  /*1e60*/  UMOV UR6, UR10 ;  /* 0x0000000a00067c82 */ /* 0x000fe40008000000 */
[----:B------:R-:W-:Y:S01]  /*1e70*/  HGMMA.64x64x8.F32.TF32 R24, gdesc[UR4], R24, gsb0 ;  /* 0x04e00000041879f0 */ /* 0x000fe20008002818 */
        /* <DEDUP_REMOVED lines=23> */
[----:B------:R-:W-:Y:S01]  /*1ff0*/  BPT.TRAP 0x1 ;  /* 0x000000040000795c */ /* 0x000fe20000300000 */
.L_x_31:
[----:B------:R-:W-:-:S13]  /*2000*/  ISETP.NE.AND P1, PT, R57, RZ, PT ;  /* 0x000000ff3900720c */ /* 0x000fda0003f25270 */
[----:B-12---:R-:W-:-:S05]  /*2010*/  @P1 LEA R4, R3, UR41, 0x3 ;  /* 0x0000002903041c11 */ /* 0x006fca000f8e18ff */
[----:B------:R-:W-:-:S05]  /*2020*/  @P1 VIADD R5, R4, 0x70 ;  /* 0x0000007004051836 */ /* 0x000fca0000000000 */
[----:B------:R-:W-:-:S04]  /*2030*/  @P1 PRMT R5, R56, 0x654, R5 ;  /* 0x0000065438051816 */ /* 0x000fc80000000005 */
[----:B------:R1:W-:Y:S01]  /*2040*/  @P1 SYNCS.ARRIVE.TRANS64.RED.A1T0 RZ, [R5+URZ], RZ ;  /* 0x000000ff05ff19a7 */ /* 0x0003e2000810043f */
[----:B------:R-:W-:-:S13]  /*2050*/  ISETP.GT.U32.AND P1, PT, R16, 0x1, PT ;  /* 0x000000011000780c */ /* 0x000fda0003f24070 */
[----:B-1----:R-:W-:Y:S05]  /*2060*/  @P1 BRA `(.L_x_32) ;  /* 0x0000000000041947 */ /* 0x002fea0003800000 */
[----:B------:R-:W-:Y:S01]  /*2070*/  BPT.TRAP 0x1 ;  /* 0x000000040000795c */ /* 0x000fe20000300000 */
.L_x_32:
[----:B------:R-:W-:Y:S01]  /*2080*/  UIADD3 UR8, UR8, 0x1, URZ ;  /* 0x0000000108087890 */ /* 0x000fe2000fffe03f */
[C---:B------:R-:W-:Y:S01]  /*2090*/  ISETP.GT.AND P2, PT, R0.reuse, 0x1, PT ;  /* 0x000000010000780c */ /* 0x040fe20003f44270 */
[----:B------:R-:W-:Y:S02]  /*20a0*/  VIADD R3, R3, 0x1 ;  /* 0x0000000103037836 */ /* 0x000fe40000000000 */
[----:B------:R-:W-:Y:S01]  /*20b0*/  UISETP.NE.AND UP0, UPT, UR8, 0xe, UPT ;  /* 0x0000000e0800788c */ /* 0x000fe2000bf05270 */
[----:B------:R-:W-:Y:S02]  /*20c0*/  VIADD R0, R0, 0xffffffff ;  /* 0xffffffff00007836 */ /* 0x000fe40000000000 */
[C---:B------:R-:W-:Y:S01]  /*20d0*/  ISETP.NE.AND P1, PT, R3.reuse, 0xe, PT ;  /* 0x0000000e0300780c */ /* 0x040fe20003f25270 */
[----:B------:R-:W-:Y:S02]  /*20e0*/  USEL UR4, URZ, 0x1, UP0 ;  /* 0x000000013f047887 */ /* 0x000fe40008000000 */
[----:B------:R-:W-:Y:S01]  /*20f0*/  USEL UR8, UR8, URZ, UP0 ;  /* 0x0000003f08087287 */ /* 0x000fe20008000000 */
[----:B------:R-:W-:-:S03]  /*2100*/  SEL R3, R3, RZ, P1 ;  /* 0x000000ff03037207 */ /* 0x000fc60000800000 */
[----:B------:R-:W-:Y:S01]  /*2110*/  LOP3.LUT R6, R6, UR4, RZ, 0x3c, !PT ;  /* 0x0000000406067c12 */ /* 0x000fe2000f8e3cff */
[----:B------:R-:W-:Y:S07]  /*2120*/  @P2 BRA `(.L_x_33) ;  /* 0xfffffffc000c2947 */ /* 0x000fee000383ffff */
.L_x_26:
[----:B------:R-:W1:Y:S01]  /*2130*/  LDC R0, c[0x0][0x28c] ;  /* 0x0000a300ff007b82 */ /* 0x000e620000000800 */
[----:B------:R2:W-:Y:S01]  /*2140*/  SYNCS.ARRIVE.TRANS64.A1T0 RZ, [R64+UR47], RZ ;  /* 0x000000ff40ff79a7 */ /* 0x0005e2000810002f */
[----:B-1----:R-:W-:-:S13]  /*2150*/  ISETP.GE.AND P1, PT, R0, 0x1, PT ;  /* 0x000000010000780c */ /* 0x002fda0003f26270 */
[----:B--2---:R-:W-:Y:S05]  /*2160*/  @!P1 BRA `(.L_x_34) ;  /* 0x00000000004c9947 */ /* 0x004fea0003800000 */
[----:B------:R-:W-:Y:S05]  /*2170*/  @!P0 BRA `(.L_x_35) ;  /* 0x0000000000048947 */ /* 0x000fea0003800000 */
[----:B------:R-:W-:Y:S01]  /*2180*/  BPT.TRAP 0x1 ;  /* 0x000000040000795c */ /* 0x000fe20000300000 */
.L_x_35:
[----:B------:R-:W-:Y:S01]  /*2190*/  ISETP.NE.AND P0, PT, R57, RZ, PT ;  /* 0x000000ff3900720c */ /* 0x000fe20003f05270 */
[----:B------:R-:W-:Y:S01]  /*21a0*/  BSSY B0, `(.L_x_36) ;  /* 0x000000d000007945 */ /* 0x000fe20003800000 */
[----:B------:R-:W-:-:S11]  /*21b0*/  ISETP.GT.U32.AND P1, PT, R16, 0x1, PT ;  /* 0x000000011000780c */ /* 0x000fd60003f24070 */
[----:B------:R-:W-:Y:S05]  /*21c0*/  @!P0 BRA `(.L_x_37) ;  /* 0x0000000000288947 */ /* 0x000fea0003800000 */
[----:B------:R-:W-:-:S04]  /*21d0*/  UIADD3 UR6, UR43, UR38, URZ ;  /* 0x000000262b067290 */ /* 0x000fc8000fffe03f */
[----:B------:R-:W-:-:S04]  /*21e0*/  USHF.R.U32.HI UR4, URZ, 0x1, UR6 ;  /* 0x000000013f047899 */ /* 0x000fc80008011606 */
[----:B------:R-:W-:-:S04]  /*21f0*/  UIMAD.WIDE.U32 UR4, UR4, -0x6db6db6d, URZ ;  /* 0x92492493040478a5 */ /* 0x000fc8000f8e003f */
[----:B------:R-:W-:-:S04]  /*2200*/  USHF.R.U32.HI UR4, URZ, 0x2, UR5 ;  /* 0x000000023f047899 */ /* 0x000fc80008011605 */
[----:B------:R-:W-:-:S04]  /*2210*/  UIMAD UR6, UR4, -0xe, UR6 ;  /* 0xfffffff2040678a4 */ /* 0x000fc8000f8e0206 */
[----:B------:R-:W-:-:S04]  /*2220*/  ULEA UR6, UR6, UR41, 0x3 ;  /* 0x0000002906067291 */ /* 0x000fc8000f8e183f */
[----:B------:R-:W-:-:S06]  /*2230*/  UIADD3 UR6, UR6, 0x70, URZ ;  /* 0x0000007006067890 */ /* 0x000fcc000fffe03f */
[----:B------:R-:W-:-:S05]  /*2240*/  IMAD.U32 R3, RZ, RZ, UR6 ;  /* 0x00000006ff037e24 */ /* 0x000fca000f8e00ff */
[----:B------:R-:W-:-:S04]  /*2250*/  PRMT R0, R56, 0x654, R3 ;  /* 0x0000065438007816 */ /* 0x000fc80000000003 */
[----:B------:R1:W-:Y:S03]  /*2260*/  SYNCS.ARRIVE.TRANS64.RED.A1T0 RZ, [R0+URZ], RZ ;  /* 0x000000ff00ff79a7 */ /* 0x0003e6000810043f */
.L_x_37:
[----:B------:R-:W-:Y:S05]  /*2270*/  BSYNC B0 ;  /* 0x0000000000007941 */ /* 0x000fea0003800000 */
.L_x_36:
[----:B------:R-:W-:Y:S05]  /*2280*/  @P1 BRA `(.L_x_34) ;  /* 0x0000000000041947 */ /* 0x000fea0003800000 */
[----:B------:R-:W-:Y:S01]  /*2290*/  BPT.TRAP 0x1 ;  /* 0x000000040000795c */ /* 0x000fe20000300000 */
.L_x_34:
[----:B-1----:R-:W-:Y:S01]  /*22a0*/  SHF.L.U32 R0, R73, 0x1f, RZ ;  /* 0x0000001f49007819 */ /* 0x002fe200000006ff */
[----:B------:R-:W-:Y:S01]  /*22b0*/  UIADD3 UR38, UR46, UR38, URZ ;  /* 0x000000262e267290 */ /* 0x000fe2000fffe03f */
[----:B------:R-:W1:Y:S01]  /*22c0*/  LDC R7, c[0x0][0x288] ;  /* 0x0000a200ff077b82 */ /* 0x000e620000000800 */
[----:B------:R-:W-:Y:S01]  /*22d0*/  UISETP.GE.U32.AND UP1, UPT, UR46, 0xe, UPT ;  /* 0x0000000e2e00788c */ /* 0x000fe2000bf26070 */
[----:B------:R-:W-:Y:S01]  /*22e0*/  IMAD.SHL.U32 R8, R62, 0x2, RZ ;  /* 0x000000023e087824 */ /* 0x000fe200078e00ff */
[----:B------:R-:W-:Y:S02]  /*22f0*/  UISETP.GT.U32.AND UP0, UPT, UR38, 0xd, UPT ;  /* 0x0000000d2600788c */ /* 0x000fe4000bf04070 */
[----:B------:R-:W-:Y:S02]  /*2300*/  USHF.R.U32.HI UR4, URZ, 0x1, UR38 ;  /* 0x000000013f047899 */ /* 0x000fe40008011626 */
[----:B------:R-:W-:Y:S01]  /*2310*/  UISETP.LT.U32.AND UP0, UPT, UR46, 0xe, UP0 ;  /* 0x0000000e2e00788c */ /* 0x000fe20008701070 */
[----:B------:R-:W2:Y:S01]  /*2320*/  SYNCS.PHASECHK.TRANS64.TRYWAIT P0, [R63+UR42+0x10], R0 ;  /* 0x000010003f0075a7 */ /* 0x000ea2000800016a */
[----:B------:R-:W-:Y:S01]  /*2330*/  UIMAD.WIDE.U32 UR4, UR4, -0x6db6db6d, URZ ;  /* 0x92492493040478a5 */ /* 0x000fe2000f8e003f */
[----:B------:R-:W-:Y:S01]  /*2340*/  SHF.R.S32.HI R9, RZ, 0x1f, R8 ;  /* 0x0000001fff097819 */ /* 0x000fe20000011408 */
[----:B------:R-:W-:-:S02]  /*2350*/  USEL UR6, URZ, 0x1, !UP0 ;  /* 0x000000013f067887 */ /* 0x000fc4000c000000 */
[----:B------:R-:W-:Y:S02]  /*2360*/  USHF.R.U32.HI UR4, URZ, 0x2, UR5 ;  /* 0x000000023f047899 */ /* 0x000fe40008011605 */
[----:B------:R-:W-:Y:S02]  /*2370*/  ULOP3.LUT UR39, UR39, UR6, URZ, 0x3c, !UPT ;  /* 0x0000000627277292 */ /* 0x000fe4000f8e3c3f */
[----:B------:R-:W-:Y:S02]  /*2380*/  UIMAD UR38, UR4, -0xe, UR38 ;  /* 0xfffffff2042678a4 */ /* 0x000fe4000f8e0226 */
[----:B------:R-:W-:Y:S01]  /*2390*/  @UP1 ULOP3.LUT UR39, UR39, 0x1, UR4, 0x78, !UPT ;  /* 0x0000000127271892 */ /* 0x000fe2000f8e7804 */
[----:B-12---:R-:W-:Y:S11]  /*23a0*/  @!P0 BRA `(.L_x_38) ;  /* 0x0000004000908947 */ /* 0x006ff60003800000 */
.L_x_138:
[----:B-1----:R-:W-:Y:S01]  /*23b0*/  IMAD.SHL.U32 R0, R19, 0x40, RZ ;  /* 0x0000004013007824 */ /* 0x002fe200078e00ff */
[----:B------:R-:W-:Y:S01]  /*23c0*/  ULDC UR6, c[0x0][0x284] ;  /* 0x0000a10000067ab9 */ /* 0x000fe20000000800 */
[----:B------:R-:W-:Y:S01]  /*23d0*/  IMAD.SHL.U32 R14, R22, 0x40, RZ ;  /* 0x00000040160e7824 */ /* 0x000fe200078e00ff */
[----:B------:R-:W-:Y:S01]  /*23e0*/  SHF.R.S32.HI R11, RZ, 0x1f, R2 ;  /* 0x0000001fff0b7819 */ /* 0x000fe20000011402 */
[----:B------:R-:W-:Y:S01]  /*23f0*/  ULDC.64 UR4, c[0x0][0x5d0] ;  /* 0x0001740000047ab9 */ /* 0x000fe20000000a00 */
[----:B------:R-:W-:Y:S01]  /*2400*/  ISETP.GE.AND P0, PT, R0, UR6, PT ;  /* 0x0000000600007c0c */ /* 0x000fe2000bf06270 */
[----:B------:R-:W-:Y:S01]  /*2410*/  IMAD.WIDE.U32 R4, R2, UR4, R8 ;  /* 0x0000000402047c25 */ /* 0x000fe2000f8e0008 */
[----:B------:R-:W-:Y:S02]  /*2420*/  SHF.R.S32.HI R15, RZ, 0x1f, R14 ;  /* 0x0000001fff0f7819 */ /* 0x000fe4000001140e */
[C---:B------:R-:W-:Y:S01]  /*2430*/  ISETP.GE.OR P0, PT, R14.reuse, R7, P0 ;  /* 0x000000070e00720c */ /* 0x040fe20000706670 */
[----:B------:R-:W-:Y:S01]  /*2440*/  IMAD R3, R11, UR4, RZ ;  /* 0x000000040b037c24 */ /* 0x000fe2000f8e02ff */
[----:B------:R-:W-:-:S03]  /*2450*/  IADD3 R4, P1, R14, R4, RZ ;  /* 0x000000040e047210 */ /* 0x000fc60007f3e0ff */
[----:B------:R-:W-:-:S05]  /*2460*/  IMAD R3, R2, UR5, R3 ;  /* 0x0000000502037c24 */ /* 0x000fca000f8e0203 */
[----:B------:R-:W-:-:S03]  /*2470*/  IADD3.X R5, R15, R5, R3, P1, !PT ;  /* 0x000000050f057210 */ /* 0x000fc60000ffe403 */
[----:B------:R-:W-:Y:S05]  /*2480*/  @P0 BRA `(.L_x_39) ;  /* 0x0000002000a80947 */ /* 0x000fea0003800000 */
[----:B------:R-:W1:Y:S01]  /*2490*/  LDC.64 R76, c[0x0][0x5c8] ;  /* 0x00017200ff4c7b82 */ /* 0x000e620000000a00 */
[----:B-----5:R-:W-:Y:S01]  /*24a0*/  FSETP.NEU.AND P0, PT, R59, RZ, PT ;  /* 0x000000ff3b00720b */ /* 0x020fe20003f0d000 */
[----:B------:R-:W-:Y:S01]  /*24b0*/  IMAD R3, R62, -0x2, R7 ;  /* 0xfffffffe3e037824 */ /* 0x000fe200078e0207 */
[----:B------:R-:W-:Y:S01]  /*24c0*/  BSSY B0, `(.L_x_39) ;  /* 0x0000226000007945 */ /* 0x000fe20003800000 */
[----:B------:R-:W-:-:S04]  /*24d0*/  IMAD.WIDE R68, R19, 0x40, R60 ;  /* 0x0000004013447825 */ /* 0x000fc800078e023c */
[----:B------:R-:W-:Y:S02]  /*24e0*/  IMAD.IADD R3, R3, 0x1, -R14 ;  /* 0x0000000103037824 */ /* 0x000fe400078e0a0e */
[----:B------:R-:W-:-:S03]  /*24f0*/  IMAD.IADD R0, R67, 0x1, -R0 ;  /* 0x0000000143007824 */ /* 0x000fc600078e0a00 */
[----:B------:R-:W-:-:S04]  /*2500*/  ISETP.GT.AND P1, PT, R3, RZ, PT ;  /* 0x000000ff0300720c */ /* 0x000fc80003f24270 */
[----:B------:R-:W-:Y:S01]  /*2510*/  ISETP.GT.AND P2, PT, R0, RZ, P1 ;  /* 0x000000ff0000720c */ /* 0x000fe20000f44270 */
[-C--:B-1----:R-:W-:Y:S02]  /*2520*/  IMAD R6, R69, R76.reuse, RZ ;  /* 0x0000004c45067224 */ /* 0x082fe400078e02ff */
[----:B------:R-:W-:-:S04]  /*2530*/  IMAD.WIDE.U32 R70, R68, R76, R4 ;  /* 0x0000004c44467225 */ /* 0x000fc800078e0004 */
[----:B------:R-:W-:-:S04]  /*2540*/  IMAD R5, R68, R77, R6 ;  /* 0x0000004d44057224 */ /* 0x000fc800078e0206 */
[----:B------:R-:W-:Y:S01]  /*2550*/  IMAD.IADD R7, R71, 0x1, R5 ;  /* 0x0000000147077824 */ /* 0x000fe200078e0205 */
[----:B------:R-:W-:Y:S06]  /*2560*/  @!P0 BRA `(.L_x_40) ;  /* 0x0000001400dc8947 */ /* 0x000fec0003800000 */
[----:B------:R-:W1:Y:S01]  /*2570*/  LDC.64 R74, c[0x0][0x5b8] ;  /* 0x00016e00ff4a7b82 */ /* 0x000e620000000a00 */
[----:B------:R-:W-:-:S07]  /*2580*/  ULDC.64 UR4, c[0x0][0x5c0] ;  /* 0x0001700000047ab9 */ /* 0x000fce0000000a00 */
[----:B------:R-:W2:Y:S08]  /*2590*/  LDC.64 R78, c[0x0][0x5b0] ;  /* 0x00016c00ff4e7b82 */ /* 0x000eb00000000a00 */
[----:B------:R-:W0:Y:S01]  /*25a0*/  LDC.64 R80, c[0x0][0x5a8] ;  /* 0x00016a00ff507b82 */ /* 0x000e220000000a00 */
[-C--:B-1----:R-:W-:Y:S02]  /*25b0*/  IMAD R6, R11, R74.reuse, RZ ;  /* 0x0000004a0b067224 */ /* 0x082fe400078e02ff */
[----:B------:R-:W-:-:S04]  /*25c0*/  IMAD.WIDE.U32 R4, R2, R74, R8 ;  /* 0x0000004a02047225 */ /* 0x000fc800078e0008 */
[----:B------:R-:W-:Y:S01]  /*25d0*/  IMAD R71, R2, R75, R6 ;  /* 0x0000004b02477224 */ /* 0x000fe200078e0206 */
[----:B------:R-:W-:Y:S01]  /*25e0*/  IADD3 R10, P0, R14, R4, RZ ;  /* 0x000000040e0a7210 */ /* 0x000fe20007f1e0ff */
[----:B--2---:R-:W-:-:S03]  /*25f0*/  IMAD R4, R69, R78, RZ ;  /* 0x0000004e45047224 */ /* 0x004fc600078e02ff */
[----:B------:R-:W-:Y:S01]  /*2600*/  IADD3.X R11, R15, R5, R71, P0, !PT ;  /* 0x000000050f0b7210 */ /* 0x000fe200007fe447 */
[C---:B------:R-:W-:Y:S02]  /*2610*/  IMAD R75, R68.reuse, R79, R4 ;  /* 0x0000004f444b7224 */ /* 0x040fe400078e0204 */
[----:B------:R-:W-:-:S04]  /*2620*/  IMAD.WIDE.U32 R4, R68, R78, R10 ;  /* 0x0000004e44047225 */ /* 0x000fc800078e000a */
[----:B------:R-:W-:Y:S01]  /*2630*/  IMAD.IADD R5, R5, 0x1, R75 ;  /* 0x0000000105057824 */ /* 0x000fe200078e024b */
[----:B0-----:R-:W-:-:S04]  /*2640*/  LEA R12, P0, R4, R80, 0x2 ;  /* 0x00000050040c7211 */ /* 0x001fc800078010ff */
[----:B------:R-:W-:-:S05]  /*2650*/  LEA.HI.X R13, R4, R81, R5, 0x2, P0 ;  /* 0x00000051040d7211 */ /* 0x000fca00000f1405 */
[----:B------:R0:W2:Y:S01]  /*2660*/  @P2 LDG.E.LTC128B R19, desc[UR36][R12.64] ;  /* 0x000000240c132981 */ /* 0x0000a2000c1e1920 */
[----:B------:R-:W-:Y:S01]  /*2670*/  IMAD.WIDE.U32 R4, R68, R78, R14 ;  /* 0x0000004e44047225 */ /* 0x000fe200078e000e */
[----:B------:R-:W-:Y:S01]  /*2680*/  LEA R6, P3, R70, UR4, 0x2 ;  /* 0x0000000446067c11 */ /* 0x000fe2000f8610ff */
[----:B------:R-:W-:Y:S01]  /*2690*/  BSSY B1, `(.L_x_41) ;  /* 0x0000014000017945 */ /* 0x000fe20003800000 */
[----:B------:R-:W-:Y:S02]  /*26a0*/  IADD3 R20, P0, R8, R4, RZ ;  /* 0x0000000408147210 */ /* 0x000fe40007f1e0ff */
[----:B------:R-:W-:Y:S02]  /*26b0*/  LEA.HI.X R7, R70, UR5, R7, 0x2, P3 ;  /* 0x0000000546077c11 */ /* 0x000fe400098f1407 */
[----:B------:R-:W-:Y:S01]  /*26c0*/  IADD3.X R21, R9, R75, R5, P0, !PT ;  /* 0x0000004b09157210 */ /* 0x000fe200007fe405 */
[----:B0-----:R-:W-:Y:S01]  /*26d0*/  IMAD.SHL.U32 R12, R78, 0x8, RZ ;  /* 0x000000084e0c7824 */ /* 0x001fe200078e00ff */
[----:B------:R-:W-:-:S02]  /*26e0*/  ISETP.GT.AND P0, PT, R3, 0x1, PT ;  /* 0x000000010300780c */ /* 0x000fc40003f04270 */
[----:B------:R-:W-:Y:S01]  /*26f0*/  SHF.L.U64.HI R13, R78, 0x3, R79 ;  /* 0x000000034e0d7819 */ /* 0x000fe2000001024f */
[----:B------:R-:W-:Y:S01]  /*2700*/  IMAD.WIDE.U32 R20, R2, R74, R20 ;  /* 0x0000004a02147225 */ /* 0x000fe200078e0014 */
[----:B------:R-:W-:-:S03]  /*2710*/  ISETP.GT.AND P3, PT, R0, RZ, P0 ;  /* 0x000000ff0000720c */ /* 0x000fc60000764270 */
[----:B------:R-:W-:Y:S01]  /*2720*/  IMAD.WIDE.U32 R68, R68, R78, R12 ;  /* 0x0000004e44447225 */ /* 0x000fe200078e000c */
[----:B--2---:R-:W-:-:S05]  /*2730*/  LOP3.LUT R4, R19, 0xffffe000, RZ, 0xc0, !PT ;  /* 0xffffe00013047812 */ /* 0x004fca00078ec0ff */
[----:B------:R-:W-:Y:S01]  /*2740*/  FMUL R5, R4, R59 ;  /* 0x0000003b04057220 */ /* 0x000fe20000400000 */
[----:B------:R-:W-:-:S03]  /*2750*/  LEA R4, P4, R20, R80, 0x2 ;  /* 0x0000005014047211 */ /* 0x000fc600078810ff */
[----:B------:R-:W-:Y:S01]  /*2760*/  FFMA R83, R24, R58, R5 ;  /* 0x0000003a18537223 */ /* 0x000fe20000000005 */
[----:B------:R-:W-:-:S04]  /*2770*/  IMAD.IADD R5, R71, 0x1, R21 ;  /* 0x0000000147057824 */ /* 0x000fc800078e0215 */
[----:B------:R-:W-:Y:S02]  /*2780*/  F2FP.TF32.F32.PACK_B R83, R83 ;  /* 0x00000053ff53723e */ /* 0x000fe400024050ff */
[----:B------:R-:W-:-:S03]  /*2790*/  LEA.HI.X R5, R20, R81, R5, 0x2, P4 ;  /* 0x0000005114057211 */ /* 0x000fc600020f1405 */
[----:B------:R0:W-:Y:S01]  /*27a0*/  @P2 STG.E desc[UR36][R6.64], R83 ;  /* 0x0000005306002986 */ /* 0x0001e2000c101924 */
[----:B------:R-:W-:Y:S05]  /*27b0*/  @!P3 BRA `(.L_x_42) ;  /* 0x000000000004b947 */ /* 0x000fea0003800000 */
[----:B------:R1:W5:Y:S02]  /*27c0*/  LDG.E.LTC128B R19, desc[UR36][R4.64+0x4] ;  /* 0x0000042404137981 */ /* 0x000364000c1e1920 */
.L_x_42:
[----:B------:R-:W-:Y:S05]  /*27d0*/  BSYNC B1 ;  /* 0x0000000000017941 */ /* 0x000fea0003800000 */
.L_x_41:
[----:B-----5:R-:W-:Y:S01]  /*27e0*/  LOP3.LUT R12, R19, 0xffffe000, RZ, 0xc0, !PT ;  /* 0xffffe000130c7812 */ /* 0x020fe200078ec0ff */
[----:B------:R-:W-:Y:S01]  /*27f0*/  IMAD.IADD R75, R75, 0x1, R69 ;  /* 0x000000014b4b7824 */ /* 0x000fe200078e0245 */
[----:B------:R-:W-:Y:S02]  /*2800*/  IADD3 R10, P2, R10, R68, RZ ;  /* 0x000000440a0a7210 */ /* 0x000fe40007f5e0ff */
[----:B------:R-:W-:Y:S01]  /*2810*/  ISETP.GT.AND P1, PT, R0, 0x8, P1 ;  /* 0x000000080000780c */ /* 0x000fe20000f24270 */
[----:B------:R-:W-:Y:S02]  /*2820*/  FMUL R12, R12, R59 ;  /* 0x0000003b0c0c7220 */ /* 0x000fe40000400000 */
[----:B------:R-:W-:Y:S02]  /*2830*/  IMAD.X R11, R75, 0x1, R11, P2 ;  /* 0x000000014b0b7824 */ /* 0x000fe400010e060b */
[----:B------:R-:W-:Y:S01]  /*2840*/  FFMA R25, R25, R58, R12 ;  /* 0x0000003a19197223 */ /* 0x000fe2000000000c */
[----:B------:R-:W-:-:S04]  /*2850*/  LEA R12, P2, R10, R80, 0x2 ;  /* 0x000000500a0c7211 */ /* 0x000fc800078410ff */
[----:B------:R-:W-:Y:S02]  /*2860*/  F2FP.TF32.F32.PACK_B R25, R25 ;  /* 0x00000019ff19723e */ /* 0x000fe400024050ff */
[----:B------:R-:W-:-:S03]  /*2870*/  LEA.HI.X R13, R10, R81, R11, 0x2, P2 ;  /* 0x000000510a0d7211 */ /* 0x000fc600010f140b */
[----:B------:R2:W-:Y:S04]  /*2880*/  @P3 STG.E desc[UR36][R6.64+0x4], R25 ;  /* 0x0000041906003986 */ /* 0x0005e8000c101924 */
[----:B------:R-:W3:Y:S01]  /*2890*/  @P1 LDG.E.LTC128B R19, desc[UR36][R12.64] ;  /* 0x000000240c131981 */ /* 0x000ee2000c1e1920 */
[----:B------:R-:W-:Y:S01]  /*28a0*/  IADD3 R14, P2, P3, R8, R68, R14 ;  /* 0x00000044080e7210 */ /* 0x000fe20007b5e00e */
[----:B------:R-:W-:Y:S01]  /*28b0*/  BSSY B1, `(.L_x_43) ;  /* 0x0000011000017945 */ /* 0x000fe20003800000 */
[C---:B------:R-:W-:Y:S02]  /*28c0*/  SHF.L.U64.HI R11, R76.reuse, 0x5, R77 ;  /* 0x000000054c0b7819 */ /* 0x040fe4000001024d */
[----:B------:R-:W-:Y:S02]  /*28d0*/  IADD3.X R15, R9, R75, R15, P2, P3 ;  /* 0x0000004b090f7210 */ /* 0x000fe400017e640f */
[----:B------:R-:W-:-:S02]  /*28e0*/  LEA R10, P2, R76, R6, 0x5 ;  /* 0x000000064c0a7211 */ /* 0x000fc400078428ff */
[----:B------:R-:W-:Y:S01]  /*28f0*/  ISETP.GT.AND P0, PT, R0, 0x8, P0 ;  /* 0x000000080000780c */ /* 0x000fe20000704270 */
[----:B------:R-:W-:-:S04]  /*2900*/  IMAD.WIDE.U32 R14, R2, R74, R14 ;  /* 0x0000004a020e7225 */ /* 0x000fc800078e000e */
[----:B------:R-:W-:Y:S02]  /*2910*/  IMAD.X R11, R11, 0x1, R7, P2 ;  /* 0x000000010b0b7824 */ /* 0x000fe400010e0607 */
[----:B------:R-:W-:Y:S01]  /*2920*/  IMAD.IADD R2, R71, 0x1, R15 ;  /* 0x0000000147027824 */ /* 0x000fe200078e020f */
[----:B---3--:R-:W-:-:S05]  /*2930*/  LOP3.LUT R8, R19, 0xffffe000, RZ, 0xc0, !PT ;  /* 0xffffe00013087812 */ /* 0x008fca00078ec0ff */
[----:B------:R-:W-:Y:S01]  /*2940*/  FMUL R9, R8, R59 ;  /* 0x0000003b08097220 */ /* 0x000fe20000400000 */
[----:B------:R-:W-:-:S03]  /*2950*/  LEA R8, P3, R14, R80, 0x2 ;  /* 0x000000500e087211 */ /* 0x000fc600078610ff */
[----:B------:R-:W-:Y:S01]  /*2960*/  FFMA R21, R26, R58, R9 ;  /* 0x0000003a1a157223 */ /* 0x000fe20000000009 */
[----:B------:R-:W-:-:S04]  /*2970*/  LEA.HI.X R9, R14, R81, R2, 0x2, P3 ;  /* 0x000000510e097211 */ /* 0x000fc800018f1402 */
[----:B------:R-:W-:-:S05]  /*2980*/  F2FP.TF32.F32.PACK_B R21, R21 ;  /* 0x00000015ff15723e */ /* 0x000fca00024050ff */
[----:B------:R2:W-:Y:S01]  /*2990*/  @P1 STG.E desc[UR36][R10.64], R21 ;  /* 0x000000150a001986 */ /* 0x0005e2000c101924 */
[----:B------:R-:W-:Y:S05]  /*29a0*/  @!P0 BRA `(.L_x_44) ;  /* 0x0000000000048947 */ /* 0x000fea0003800000 */
[----:B------:R3:W5:Y:S02]  /*29b0*/  LDG.E.LTC128B R19, desc[UR36][R8.64+0x4] ;  /* 0x0000042408137981 */ /* 0x000764000c1e1920 */
.L_x_44:
[----:B------:R-:W-:Y:S05]  /*29c0*/  BSYNC B1 ;  /* 0x0000000000017941 */ /* 0x000fea0003800000 */
.L_x_43:
[----:B-----5:R-:W-:Y:S01]  /*29d0*/  LOP3.LUT R2, R19, 0xffffe000, RZ, 0xc0, !PT ;  /* 0xffffe00013027812 */ /* 0x020fe200078ec0ff */
[----:B------:R-:W-:Y:S01]  /*29e0*/  BSSY B1, `(.L_x_45) ;  /* 0x0000009000017945 */ /* 0x000fe20003800000 */
[----:B------:R-:W-:-:S03]  /*29f0*/  ISETP.GT.AND P1, PT, R3, 0x8, PT ;  /* 0x000000080300780c */ /* 0x000fc60003f24270 */
[----:B------:R-:W-:Y:S01]  /*2a00*/  FMUL R2, R2, R59 ;  /* 0x0000003b02027220 */ /* 0x000fe20000400000 */
[----:B------:R-:W-:-:S03]  /*2a10*/  ISETP.GT.AND P2, PT, R0, RZ, P1 ;  /* 0x000000ff0000720c */ /* 0x000fc60000f44270 */
[----:B------:R-:W-:-:S05]  /*2a20*/  FFMA R27, R27, R58, R2 ;  /* 0x0000003a1b1b7223 */ /* 0x000fca0000000002 */
[----:B------:R-:W-:-:S05]  /*2a30*/  F2FP.TF32.F32.PACK_B R27, R27 ;  /* 0x0000001bff1b723e */ /* 0x000fca00024050ff */
[----:B------:R4:W-:Y:S01]  /*2a40*/  @P0 STG.E desc[UR36][R10.64+0x4], R27 ;  /* 0x0000041b0a000986 */ /* 0x0009e2000c101924 */
[----:B------:R-:W-:Y:S05]  /*2a50*/  @!P2 BRA `(.L_x_46) ;  /* 0x000000000004a947 */ /* 0x000fea0003800000 */
[----:B------:R0:W5:Y:S02]  /*2a60*/  LDG.E.LTC128B R19, desc[UR36][R4.64+0x20] ;  /* 0x0000202404137981 */ /* 0x000164000c1e1920 */
.L_x_46:
[----:B------:R-:W-:Y:S05]  /*2a70*/  BSYNC B1 ;  /* 0x0000000000017941 */ /* 0x000fea0003800000 */
.L_x_45:
        /* <DEDUP_REMOVED lines=10> */
.L_x_48:
[----:B------:R-:W-:Y:S05]  /*2b20*/  BSYNC B1 ;  /* 0x0000000000017941 */ /* 0x000fea0003800000 */
.L_x_47:
[----:B-----5:R-:W-:Y:S01]  /*2b30*/  LOP3.LUT R2, R19, 0xffffe000, RZ, 0xc0, !PT ;  /* 0xffffe00013027812 */ /* 0x020fe200078ec0ff */
[----:B------:R-:W-:Y:S01]  /*2b40*/  BSSY B1, `(.L_x_49) ;  /* 0x0000008000017945 */ /* 0x000fe20003800000 */
[----:B------:R-:W-:-:S03]  /*2b50*/  ISETP.GT.AND P1, PT, R0, 0x8, P1 ;  /* 0x000000080000780c */ /* 0x000fc60000f24270 */
[----:B------:R-:W-:-:S04]  /*2b60*/  FMUL R2, R2, R59 ;  /* 0x0000003b02027220 */ /* 0x000fc80000400000 */
[----:B------:R-:W-:-:S05]  /*2b70*/  FFMA R29, R29, R58, R2 ;  /* 0x0000003a1d1d7223 */ /* 0x000fca0000000002 */
[----:B------:R-:W-:-:S05]  /*2b80*/  F2FP.TF32.F32.PACK_B R29, R29 ;  /* 0x0000001dff1d723e */ /* 0x000fca00024050ff */
[----:B------:R0:W-:Y:S01]  /*2b90*/  @P3 STG.E desc[UR36][R6.64+0x24], R29 ;  /* 0x0000241d06003986 */ /* 0x0001e2000c101924 */
[----:B------:R-:W-:Y:S05]  /*2ba0*/  @!P1 BRA `(.L_x_50) ;  /* 0x0000000000049947 */ /* 0x000fea0003800000 */
[----:B------:R0:W5:Y:S02]  /*2bb0*/  LDG.E.LTC128B R19, desc[UR36][R8.64+0x20] ;  /* 0x0000202408137981 */ /* 0x000164000c1e1920 */
.L_x_50:
[----:B------:R-:W-:Y:S05]  /*2bc0*/  BSYNC B1 ;  /* 0x0000000000017941 */ /* 0x000fea0003800000 */
.L_x_49:
[----:B-----5:R-:W-:Y:S01]  /*2bd0*/  LOP3.LUT R2, R19, 0xffffe000, RZ, 0xc0, !PT ;  /* 0xffffe00013027812 */ /* 0x020fe200078ec0ff */
[----:B------:R-:W-:Y:S01]  /*2be0*/  BSSY B1, `(.L_x_51) ;  /* 0x0000008000017945 */ /* 0x000fe20003800000 */
[----:B------:R-:W-:-:S03]  /*2bf0*/  ISETP.GT.AND P0, PT, R0, 0x8, P0 ;  /* 0x000000080000780c */ /* 0x000fc60000704270 */
[----:B0-----:R-:W-:-:S04]  /*2c00*/  FMUL R13, R2, R59 ;  /* 0x0000003b020d7220 */ /* 0x001fc80000400000 */
[----:B------:R-:W-:-:S05]  /*2c10*/  FFMA R13, R30, R58, R13 ;  /* 0x0000003a1e0d7223 */ /* 0x000fca000000000d */
[----:B------:R-:W-:-:S05]  /*2c20*/  F2FP.TF32.F32.PACK_B R13, R13 ;  /* 0x0000000dff0d723e */ /* 0x000fca00024050ff */
[----:B------:R0:W-:Y:S01]  /*2c30*/  @P1 STG.E desc[UR36][R10.64+0x20], R13 ;  /* 0x0000200d0a001986 */ /* 0x0001e2000c101924 */
[----:B------:R-:W-:Y:S05]  /*2c40*/  @!P0 BRA `(.L_x_52) ;  /* 0x0000000000048947 */ /* 0x000fea0003800000 */
[----:B------:R0:W5:Y:S02]  /*2c50*/  LDG.E.LTC128B R19, desc[UR36][R8.64+0x24] ;  /* 0x0000242408137981 */ /* 0x000164000c1e1920 */
.L_x_52:
[----:B------:R-:W-:Y:S05]  /*2c60*/  BSYNC B1 ;  /* 0x0000000000017941 */ /* 0x000fea0003800000 */
.L_x_51:
        /* <DEDUP_REMOVED lines=10> */
.L_x_54:
[----:B------:R-:W-:Y:S05]  /*2d10*/  BSYNC B1 ;  /* 0x0000000000017941 */ /* 0x000fea0003800000 */
.L_x_53:
[----:B-----5:R-:W-:Y:S01]  /*2d20*/  LOP3.LUT R2, R19, 0xffffe000, RZ, 0xc0, !PT ;  /* 0xffffe00013027812 */ /* 0x020fe200078ec0ff */
[----:B------:R-:W-:Y:S01]  /*2d30*/  BSSY B1, `(.L_x_55) ;  /* 0x0000009000017945 */ /* 0x000fe20003800000 */
[----:B------:R-:W-:-:S03]  /*2d40*/  ISETP.GT.AND P0, PT, R3, 0x11, PT ;  /* 0x000000110300780c */ /* 0x000fc60003f04270 */
[----:B0-----:R-:W-:Y:S01]  /*2d50*/  FMUL R13, R2, R59 ;  /* 0x0000003b020d7220 */ /* 0x001fe20000400000 */
[----:B------:R-:W-:-:S03]  /*2d60*/  ISETP.GT.AND P3, PT, R0, RZ, P0 ;  /* 0x000000ff0000720c */ /* 0x000fc60000764270 */
[----:B------:R-:W-:-:S05]  /*2d70*/  FFMA R13, R32, R58, R13 ;  /* 0x0000003a200d7223 */ /* 0x000fca000000000d */
[----:B------:R-:W-:-:S05]  /*2d80*/  F2FP.TF32.F32.PACK_B R13, R13 ;  /* 0x0000000dff0d723e */ /* 0x000fca00024050ff */
[----:B------:R0:W-:Y:S01]  /*2d90*/  @P2 STG.E desc[UR36][R6.64+0x40], R13 ;  /* 0x0000400d06002986 */ /* 0x0001e2000c101924 */
[----:B------:R-:W-:Y:S05]  /*2da0*/  @!P3 BRA `(.L_x_56) ;  /* 0x000000000004b947 */ /* 0x000fea0003800000 */
[----:B------:R0:W5:Y:S02]  /*2db0*/  LDG.E.LTC128B R19, desc[UR36][R4.64+0x44] ;  /* 0x0000442404137981 */ /* 0x000164000c1e1920 */
.L_x_56:
[----:B------:R-:W-:Y:S05]  /*2dc0*/  BSYNC B1 ;  /* 0x0000000000017941 */ /* 0x000fea0003800000 */
.L_x_55:
        /* <DEDUP_REMOVED lines=9> */
.L_x_58:
[----:B------:R-:W-:Y:S05]  /*2e60*/  BSYNC B1 ;  /* 0x0000000000017941 */ /* 0x000fea0003800000 */
.L_x_57:
        /* <DEDUP_REMOVED lines=9> */
.L_x_60:
[----:B------:R-:W-:Y:S05]  /*2f00*/  BSYNC B1 ;  /* 0x0000000000017941 */ /* 0x000fea0003800000 */
.L_x_59:
        /* <DEDUP_REMOVED lines=10> */
.L_x_62:
[----:B------:R-:W-:Y:S05]  /*2fb0*/  BSYNC B1 ;  /* 0x0000000000017941 */ /* 0x000fea0003800000 */
.L_x_61:
        /* <DEDUP_REMOVED lines=10> */
.L_x_64:
[----:B------:R-:W-:Y:S05]  /*3060*/  BSYNC B1 ;  /* 0x0000000000017941 */ /* 0x000fea0003800000 */
.L_x_63:
        /* <DEDUP_REMOVED lines=9> */
.L_x_66:
[----:B------:R-:W-:Y:S05]  /*3100*/  BSYNC B1 ;  /* 0x0000000000017941 */ /* 0x000fea0003800000 */
.L_x_65:
        /* <DEDUP_REMOVED lines=9> */
.L_x_68:
[----:B------:R-:W-:Y:S05]  /*31a0*/  BSYNC B1 ;  /* 0x0000000000017941 */ /* 0x000fea0003800000 */
.L_x_67:
        /* <DEDUP_REMOVED lines=10> */
.L_x_70:
[----:B------:R-:W-:Y:S05]  /*3250*/  BSYNC B1 ;  /* 0x0000000000017941 */ /* 0x000fea0003800000 */
.L_x_69:
        /* <DEDUP_REMOVED lines=10> */
.L_x_72:
[----:B------:R-:W-:Y:S05]  /*3300*/  BSYNC B1 ;  /* 0x0000000000017941 */ /* 0x000fea0003800000 */
.L_x_71:
        /* <DEDUP_REMOVED lines=9> */
.L_x_74:
[----:B------:R-:W-:Y:S05]  /*33a0*/  BSYNC B1 ;  /* 0x0000000000017941 */ /* 0x000fea0003800000 */
.L_x_73:
        /* <DEDUP_REMOVED lines=9> */
.L_x_76:
[----:B------:R-:W-:Y:S05]  /*3440*/  BSYNC B1 ;  /* 0x0000000000017941 */ /* 0x000fea0003800000 */
.L_x_75:
        /* <DEDUP_REMOVED lines=10> */
.L_x_78:
[----:B------:R-:W-:Y:S05]  /*34f0*/  BSYNC B1 ;  /* 0x0000000000017941 */ /* 0x000fea0003800000 */
.L_x_77:
        /* <DEDUP_REMOVED lines=10> */
.L_x_80:
[----:B------:R-:W-:Y:S05]  /*35a0*/  BSYNC B1 ;  /* 0x0000000000017941 */ /* 0x000fea0003800000 */
.L_x_79:
        /* <DEDUP_REMOVED lines=9> */
.L_x_82:
[----:B------:R-:W-:Y:S05]  /*3640*/  BSYNC B1 ;  /* 0x0000000000017941 */ /* 0x000fea0003800000 */
.L_x_81:
        /* <DEDUP_REMOVED lines=9> */
.L_x_84:
[----:B------:R-:W-:Y:S05]  /*36e0*/  BSYNC B1 ;  /* 0x0000000000017941 */ /* 0x000fea0003800000 */
.L_x_83:
        /* <DEDUP_REMOVED lines=10> */
.L_x_86:
[----:B------:R-:W-:Y:S05]  /*3790*/  BSYNC B1 ;  /* 0x0000000000017941 */ /* 0x000fea0003800000 */
.L_x_85:
        /* <DEDUP_REMOVED lines=10> */
.L_x_88:
[----:B------:R-:W-:Y:S05]  /*3840*/  BSYNC B1 ;  /* 0x0000000000017941 */ /* 0x000fea0003800000 */
.L_x_87:
        /* <DEDUP_REMOVED lines=9> */
.L_x_90:
[----:B------:R-:W-:Y:S05]  /*38e0*/  BSYNC B1 ;  /* 0x0000000000017941 */ /* 0x000fea0003800000 */
.L_x_89:
        /* <DEDUP_REMOVED lines=9> */
.L_x_92:
[----:B------:R-:W-:Y:S05]  /*3980*/  BSYNC B1 ;  /* 0x0000000000017941 */ /* 0x000fea0003800000 */
.L_x_91:
        /* <DEDUP_REMOVED lines=10> */
.L_x_94:
[----:B------:R-:W-:Y:S05]  /*3a30*/  BSYNC B1 ;  /* 0x0000000000017941 */ /* 0x000fea0003800000 */
.L_x_93:
[----:B-----5:R-:W-:Y:S01]  /*3a40*/  LOP3.LUT R2, R19, 0xffffe000, RZ, 0xc0, !PT ;  /* 0xffffe00013027812 */ /* 0x020fe200078ec0ff */
[----:B------:R-:W-:Y:S01]  /*3a50*/  BSSY B1, `(.L_x_95) ;  /* 0x000000b000017945 */ /* 0x000fe20003800000 */
[----:B------:R-:W-:Y:S01]  /*3a60*/  ISETP.GT.AND P0, PT, R3, 0x39, PT ;  /* 0x000000390300780c */ /* 0x000fe20003f04270 */
[----:B------:R-:W-:Y:S02]  /*3a70*/  @P2 IMAD.MOV.U32 R3, RZ, RZ, R7 ;  /* 0x000000ffff032224 */ /* 0x000fe400078e0007 */
[----:B0-----:R-:W-:Y:S01]  /*3a80*/  FMUL R13, R2, R59 ;  /* 0x0000003b020d7220 */ /* 0x001fe20000400000 */
[----:B------:R-:W-:Y:S01]  /*3a90*/  @P2 IMAD.MOV.U32 R2, RZ, RZ, R6 ;  /* 0x000000ffff022224 */ /* 0x000fe200078e0006 */
[----:B------:R-:W-:Y:S02]  /*3aa0*/  ISETP.GT.AND P3, PT, R0, RZ, P0 ;  /* 0x000000ff0000720c */ /* 0x000fe40000764270 */
[----:B------:R-:W-:-:S05]  /*3ab0*/  FFMA R13, R52, R58, R13 ;  /* 0x0000003a340d7223 */ /* 0x000fca000000000d */
[----:B------:R-:W-:-:S05]  /*3ac0*/  F2FP.TF32.F32.PACK_B R13, R13 ;  /* 0x0000000dff0d723e */ /* 0x000fca00024050ff */
[----:B------:R0:W-:Y:S01]  /*3ad0*/  @P2 STG.E desc[UR36][R2.64+0xe0], R13 ;  /* 0x0000e00d02002986 */ /* 0x0001e2000c101924 */
[----:B------:R-:W-:Y:S05]  /*3ae0*/  @!P3 BRA `(.L_x_96) ;  /* 0x000000000004b947 */ /* 0x000fea0003800000 */
[----:B------:R0:W5:Y:S02]  /*3af0*/  LDG.E.LTC128B R19, desc[UR36][R4.64+0xe4] ;  /* 0x0000e42404137981 */ /* 0x000164000c1e1920 */
.L_x_96:
[----:B------:R-:W-:Y:S05]  /*3b00*/  BSYNC B1 ;  /* 0x0000000000017941 */ /* 0x000fea0003800000 */
.L_x_95:
[----:B0----5:R-:W-:Y:S01]  /*3b10*/  LOP3.LUT R2, R19, 0xffffe000, RZ, 0xc0, !PT ;  /* 0xffffe00013027812 */ /* 0x021fe200078ec0ff */
        /* <DEDUP_REMOVED lines=8> */
.L_x_98:
[----:B------:R-:W-:Y:S05]  /*3ba0*/  BSYNC B1 ;  /* 0x0000000000017941 */ /* 0x000fea0003800000 */
.L_x_97:
[----:B-----5:R-:W-:Y:S01]  /*3bb0*/  LOP3.LUT R2, R19, 0xffffe000, RZ, 0xc0, !PT ;  /* 0xffffe00013027812 */ /* 0x020fe200078ec0ff */
[----:B------:R-:W-:Y:S01]  /*3bc0*/  BSSY B1, `(.L_x_99) ;  /* 0x000000a000017945 */ /* 0x000fe20003800000 */
[----:B------:R-:W-:-:S03]  /*3bd0*/  ISETP.GT.AND P0, PT, R0, 0x8, P0 ;  /* 0x000000080000780c */ /* 0x000fc60000704270 */
[----:B------:R-:W-:Y:S01]  /*3be0*/  FMUL R3, R2, R59 ;  /* 0x0000003b02037220 */ /* 0x000fe20000400000 */
[----:B------:R-:W-:-:S03]  /*3bf0*/  @P1 IMAD.MOV.U32 R2, RZ, RZ, R10 ;  /* 0x000000ffff021224 */ /* 0x000fc600078e000a */
[----:B-1----:R-:W-:Y:S01]  /*3c00*/  FFMA R5, R54, R58, R3 ;  /* 0x0000003a36057223 */ /* 0x002fe20000000003 */
[----:B------:R-:W-:-:S04]  /*3c10*/  @P1 IMAD.MOV.U32 R3, RZ, RZ, R11 ;  /* 0x000000ffff031224 */ /* 0x000fc800078e000b */
[----:B------:R-:W-:-:S05]  /*3c20*/  F2FP.TF32.F32.PACK_B R5, R5 ;  /* 0x00000005ff05723e */ /* 0x000fca00024050ff */
[----:B------:R1:W-:Y:S01]  /*3c30*/  @P1 STG.E desc[UR36][R2.64+0xe0], R5 ;  /* 0x0000e00502001986 */ /* 0x0003e2000c101924 */
[----:B------:R-:W-:Y:S05]  /*3c40*/  @!P0 BRA `(.L_x_100) ;  /* 0x0000000000048947 */ /* 0x000fea0003800000 */
[----:B------:R0:W5:Y:S02]  /*3c50*/  LDG.E.LTC128B R19, desc[UR36][R8.64+0xe4] ;  /* 0x0000e42408137981 */ /* 0x000164000c1e1920 */
.L_x_100:
[----:B------:R-:W-:Y:S05]  /*3c60*/  BSYNC B1 ;  /* 0x0000000000017941 */ /* 0x000fea0003800000 */
.L_x_99:
[----:B------:R-:W-:Y:S05]  /*3c70*/  @!P0 BRA `(.L_x_101) ;  /* 0x0000000800a88947 */ /* 0x000fea0003800000 */
[----:B-----5:R-:W-:-:S05]  /*3c80*/  LOP3.LUT R0, R19, 0xffffe000, RZ, 0xc0, !PT ;  /* 0xffffe00013007812 */ /* 0x020fca00078ec0ff */
[----:B------:R-:W-:-:S04]  /*3c90*/  FMUL R0, R0, R59 ;  /* 0x0000003b00007220 */ /* 0x000fc80000400000 */
[----:B------:R-:W-:-:S05]  /*3ca0*/  FFMA R55, R55, R58, R0 ;  /* 0x0000003a37377223 */ /* 0x000fca0000000000 */
[----:B------:R-:W-:-:S05]  /*3cb0*/  F2FP.TF32.F32.PACK_B R55, R55 ;  /* 0x00000037ff37723e */ /* 0x000fca00024050ff */
[----:B------:R0:W-:Y:S01]  /*3cc0*/  STG.E desc[UR36][R10.64+0xe4], R55 ;  /* 0x0000e4370a007986 */ /* 0x0001e2000c101924 */
[----:B------:R-:W-:Y:S05]  /*3cd0*/  BRA `(.L_x_101) ;  /* 0x0000000800907947 */ /* 0x000fea0003800000 */
.L_x_40:
[----:B------:R-:W-:Y:S01]  /*3ce0*/  ISETP.GT.AND P3, PT, R3, 0x1, PT ;  /* 0x000000010300780c */ /* 0x000fe20003f64270 */
[----:B------:R-:W-:Y:S01]  /*3cf0*/  ULDC.64 UR4, c[0x0][0x5c0] ;  /* 0x0001700000047ab9 */ /* 0x000fe20000000a00 */
[-C--:B------:R-:W-:Y:S01]  /*3d00*/  FMUL R9, R24, R58.reuse ;  /* 0x0000003a18097220 */ /* 0x080fe20000400000 */
[----:B------:R-:W-:Y:S01]  /*3d10*/  LEA R4, P4, R70, UR4, 0x2 ;  /* 0x0000000446047c11 */ /* 0x000fe2000f8810ff */
[-C--:B------:R-:W-:Y:S01]  /*3d20*/  FMUL R25, R25, R58.reuse ;  /* 0x0000003a19197220 */ /* 0x080fe20000400000 */
[----:B------:R-:W-:Y:S01]  /*3d30*/  ISETP.GT.AND P0, PT, R0, RZ, P3 ;  /* 0x000000ff0000720c */ /* 0x000fe20001f04270 */
[-C--:B------:R-:W-:Y:S01]  /*3d40*/  FMUL R11, R26, R58.reuse ;  /* 0x0000003a1a0b7220 */ /* 0x080fe20000400000 */
[----:B------:R-:W-:Y:S01]  /*3d50*/  LEA.HI.X R5, R70, UR5, R7, 0x2, P4 ;  /* 0x0000000546057c11 */ /* 0x000fe2000a0f1407 */
[-C--:B------:R-:W-:Y:S01]  /*3d60*/  FMUL R27, R27, R58.reuse ;  /* 0x0000003a1b1b7220 */ /* 0x080fe20000400000 */
[----:B------:R-:W-:Y:S01]  /*3d70*/  F2FP.TF32.F32.PACK_B R9, R9 ;  /* 0x00000009ff09723e */ /* 0x000fe200024050ff */
[-C--:B------:R-:W-:Y:S01]  /*3d80*/  FMUL R29, R29, R58.reuse ;  /* 0x0000003a1d1d7220 */ /* 0x080fe20000400000 */
[----:B------:R-:W-:Y:S01]  /*3d90*/  F2FP.TF32.F32.PACK_B R25, R25 ;  /* 0x00000019ff19723e */ /* 0x000fe200024050ff */
[----:B------:R-:W-:Y:S01]  /*3da0*/  FMUL R31, R31, R58 ;  /* 0x0000003a1f1f7220 */ /* 0x000fe20000400000 */
[C---:B------:R-:W-:Y:S01]  /*3db0*/  SHF.L.U64.HI R77, R76.reuse, 0x5, R77 ;  /* 0x000000054c4d7819 */ /* 0x040fe2000001024d */
[----:B------:R1:W-:Y:S01]  /*3dc0*/  @P2 STG.E desc[UR36][R4.64], R9 ;  /* 0x0000000904002986 */ /* 0x0003e2000c101924 */
[----:B------:R-:W-:Y:S01]  /*3dd0*/  LEA R6, P4, R76, R4, 0x5 ;  /* 0x000000044c067211 */ /* 0x000fe200078828ff */
[-C--:B0-----:R-:W-:Y:S01]  /*3de0*/  FMUL R13, R32, R58.reuse ;  /* 0x0000003a200d7220 */ /* 0x081fe20000400000 */
[C---:B------:R-:W-:Y:S01]  /*3df0*/  ISETP.GT.AND P1, PT, R0.reuse, 0x8, P1 ;  /* 0x000000080000780c */ /* 0x040fe20000f24270 */
[----:B------:R-:W-:Y:S01]  /*3e00*/  @P0 STG.E desc[UR36][R4.64+0x4], R25 ;  /* 0x0000041904000986 */ /* 0x000fe2000c101924 */
[----:B------:R-:W-:Y:S01]  /*3e10*/  ISETP.GT.AND P2, PT, R3, 0x8, PT ;  /* 0x000000080300780c */ /* 0x000fe20003f44270 */
[----:B------:R-:W-:Y:S01]  /*3e20*/  IMAD.X R7, R77, 0x1, R5, P4 ;  /* 0x000000014d077824 */ /* 0x000fe200020e0605 */
[C---:B------:R-:W-:Y:S01]  /*3e30*/  ISETP.GT.AND P3, PT, R0.reuse, 0x8, P3 ;  /* 0x000000080000780c */ /* 0x040fe20001f64270 */
[-C--:B------:R-:W-:Y:S01]  /*3e40*/  FMUL R33, R33, R58.reuse ;  /* 0x0000003a21217220 */ /* 0x080fe20000400000 */
[----:B------:R-:W-:Y:S01]  /*3e50*/  ISETP.GT.AND P0, PT, R3, 0x9, PT ;  /* 0x000000090300780c */ /* 0x000fe20003f04270 */
[-C--:B------:R-:W-:Y:S01]  /*3e60*/  FMUL R35, R35, R58.reuse ;  /* 0x0000003a23237220 */ /* 0x080fe20000400000 */
[----:B------:R-:W-:Y:S01]  /*3e70*/  ISETP.GT.AND P5, PT, R0, RZ, P2 ;  /* 0x000000ff0000720c */ /* 0x000fe200017a4270 */
[-C--:B-1----:R-:W-:Y:S01]  /*3e80*/  FMUL R9, R28, R58.reuse ;  /* 0x0000003a1c097220 */ /* 0x082fe20000400000 */
[C---:B------:R-:W-:Y:S01]  /*3e90*/  ISETP.GT.AND P4, PT, R0.reuse, RZ, P0 ;  /* 0x000000ff0000720c */ /* 0x040fe20000784270 */
[-C--:B------:R-:W-:Y:S01]  /*3ea0*/  FMUL R37, R37, R58.reuse ;  /* 0x0000003a25257220 */ /* 0x080fe20000400000 */
[----:B------:R-:W-:Y:S01]  /*3eb0*/  F2FP.TF32.F32.PACK_B R11, R11 ;  /* 0x0000000bff0b723e */ /* 0x000fe200024050ff */
[-C--:B------:R-:W-:Y:S01]  /*3ec0*/  FMUL R39, R39, R58.reuse ;  /* 0x0000003a27277220 */ /* 0x080fe20000400000 */
[----:B------:R-:W-:Y:S01]  /*3ed0*/  F2FP.TF32.F32.PACK_B R27, R27 ;  /* 0x0000001bff1b723e */ /* 0x000fe200024050ff */
[-C--:B------:R-:W-:Y:S01]  /*3ee0*/  FMUL R41, R41, R58.reuse ;  /* 0x0000003a29297220 */ /* 0x080fe20000400000 */
[----:B------:R-:W-:Y:S01]  /*3ef0*/  F2FP.TF32.F32.PACK_B R9, R9 ;  /* 0x00000009ff09723e */ /* 0x000fe200024050ff */
[----:B------:R0:W-:Y:S01]  /*3f00*/  @P1 STG.E desc[UR36][R6.64], R11 ;  /* 0x0000000b06001986 */ /* 0x0001e2000c101924 */
[----:B------:R-:W-:Y:S01]  /*3f10*/  F2FP.TF32.F32.PACK_B R29, R29 ;  /* 0x0000001dff1d723e */ /* 0x000fe200024050ff */
[-C--:B------:R-:W-:Y:S01]  /*3f20*/  FMUL R43, R43, R58.reuse ;  /* 0x0000003a2b2b7220 */ /* 0x080fe20000400000 */
[C---:B------:R-:W-:Y:S01]  /*3f30*/  ISETP.GT.AND P1, PT, R3.reuse, 0x10, PT ;  /* 0x000000100300780c */ /* 0x040fe20003f24270 */
[----:B------:R-:W-:Y:S01]  /*3f40*/  @P3 STG.E desc[UR36][R6.64+0x4], R27 ;  /* 0x0000041b06003986 */ /* 0x000fe2000c101924 */
[----:B------:R-:W-:Y:S01]  /*3f50*/  ISETP.GT.AND P3, PT, R3, 0x11, PT ;  /* 0x000000110300780c */ /* 0x000fe20003f64270 */
[-C--:B------:R-:W-:Y:S01]  /*3f60*/  FMUL R45, R45, R58.reuse ;  /* 0x0000003a2d2d7220 */ /* 0x080fe20000400000 */
[C---:B------:R-:W-:Y:S01]  /*3f70*/  ISETP.GT.AND P2, PT, R0.reuse, 0x8, P2 ;  /* 0x000000080000780c */ /* 0x040fe20001744270 */
[----:B------:R1:W-:Y:S01]  /*3f80*/  @P5 STG.E desc[UR36][R4.64+0x20], R9 ;  /* 0x0000200904005986 */ /* 0x0003e2000c101924 */
[C---:B------:R-:W-:Y:S01]  /*3f90*/  ISETP.GT.AND P0, PT, R0.reuse, 0x8, P0 ;  /* 0x000000080000780c */ /* 0x040fe20000704270 */
[-C--:B------:R-:W-:Y:S01]  /*3fa0*/  FMUL R47, R47, R58.reuse ;  /* 0x0000003a2f2f7220 */ /* 0x080fe20000400000 */
[----:B------:R-:W-:Y:S01]  /*3fb0*/  ISETP.GT.AND P5, PT, R0, RZ, P1 ;  /* 0x000000ff0000720c */ /* 0x000fe20000fa4270 */
[----:B------:R-:W-:Y:S01]  /*3fc0*/  @P4 STG.E desc[UR36][R4.64+0x24], R29 ;  /* 0x0000241d04004986 */ /* 0x000fe2000c101924 */
[-C--:B0-----:R-:W-:Y:S01]  /*3fd0*/  FMUL R11, R30, R58.reuse ;  /* 0x0000003a1e0b7220 */ /* 0x081fe20000400000 */
[----:B------:R-:W-:Y:S01]  /*3fe0*/  ISETP.GT.AND P4, PT, R0, RZ, P3 ;  /* 0x000000ff0000720c */ /* 0x000fe20001f84270 */
[-C--:B------:R-:W-:Y:S01]  /*3ff0*/  FMUL R49, R49, R58.reuse ;  /* 0x0000003a31317220 */ /* 0x080fe20000400000 */
[----:B------:R-:W-:Y:S01]  /*4000*/  F2FP.TF32.F32.PACK_B R31, R31 ;  /* 0x0000001fff1f723e */ /* 0x000fe200024050ff */
[-C--:B------:R-:W-:Y:S01]  /*4010*/  FMUL R51, R51, R58.reuse ;  /* 0x0000003a33337220 */ /* 0x080fe20000400000 */
[----:B------:R-:W-:Y:S01]  /*4020*/  F2FP.TF32.F32.PACK_B R11, R11 ;  /* 0x0000000bff0b723e */ /* 0x000fe200024050ff */
[-C--:B------:R-:W-:Y:S01]  /*4030*/  FMUL R15, R52, R58.reuse ;  /* 0x0000003a340f7220 */ /* 0x080fe20000400000 */
[----:B------:R-:W-:Y:S01]  /*4040*/  F2FP.TF32.F32.PACK_B R13, R13 ;  /* 0x0000000dff0d723e */ /* 0x000fe200024050ff */
[-C--:B-1----:R-:W-:Y:S01]  /*4050*/  FMUL R9, R34, R58.reuse ;  /* 0x0000003a22097220 */ /* 0x082fe20000400000 */
[----:B------:R-:W-:Y:S01]  /*4060*/  F2FP.TF32.F32.PACK_B R33, R33 ;  /* 0x00000021ff21723e */ /* 0x000fe200024050ff */
[----:B------:R0:W-:Y:S01]  /*4070*/  @P2 STG.E desc[UR36][R6.64+0x20], R11 ;  /* 0x0000200b06002986 */ /* 0x0001e2000c101924 */
[C---:B------:R-:W-:Y:S01]  /*4080*/  ISETP.GT.AND P1, PT, R0.reuse, 0x8, P1 ;  /* 0x000000080000780c */ /* 0x040fe20000f24270 */
[-C--:B------:R-:W-:Y:S01]  /*4090*/  FMUL R53, R53, R58.reuse ;  /* 0x0000003a35357220 */ /* 0x080fe20000400000 */
[C---:B------:R-:W-:Y:S01]  /*40a0*/  ISETP.GT.AND P2, PT, R3.reuse, 0x19, PT ;  /* 0x000000190300780c */ /* 0x040fe20003f44270 */
[----:B------:R-:W-:Y:S01]  /*40b0*/  @P0 STG.E desc[UR36][R6.64+0x24], R31 ;  /* 0x0000241f06000986 */ /* 0x000fe2000c101924 */
[----:B------:R-:W-:Y:S01]  /*40c0*/  ISETP.GT.AND P0, PT, R3, 0x18, PT ;  /* 0x000000180300780c */ /* 0x000fe20003f04270 */
[----:B------:R-:W-:Y:S01]  /*40d0*/  FMUL R55, R55, R58 ;  /* 0x0000003a37377220 */ /* 0x000fe20000400000 */
[----:B------:R-:W-:Y:S01]  /*40e0*/  F2FP.TF32.F32.PACK_B R9, R9 ;  /* 0x00000009ff09723e */ /* 0x000fe200024050ff */
[----:B------:R1:W-:Y:S01]  /*40f0*/  @P5 STG.E desc[UR36][R4.64+0x40], R13 ;  /* 0x0000400d04005986 */ /* 0x0003e2000c101924 */
[----:B------:R-:W-:-:S02]  /*4100*/  ISETP.GT.AND P5, PT, R0, RZ, P0 ;  /* 0x000000ff0000720c */ /* 0x000fc400007a4270 */
[----:B------:R-:W-:Y:S01]  /*4110*/  F2FP.TF32.F32.PACK_B R35, R35 ;  /* 0x00000023ff23723e */ /* 0x000fe200024050ff */
[----:B------:R-:W-:Y:S01]  /*4120*/  @P4 STG.E desc[UR36][R4.64+0x44], R33 ;  /* 0x0000442104004986 */ /* 0x000fe2000c101924 */
[----:B------:R-:W-:Y:S01]  /*4130*/  ISETP.GT.AND P4, PT, R0, 0x8, P3 ;  /* 0x000000080000780c */ /* 0x000fe20001f84270 */
[-C--:B0-----:R-:W-:Y:S01]  /*4140*/  FMUL R11, R36, R58.reuse ;  /* 0x0000003a240b7220 */ /* 0x081fe20000400000 */
[----:B------:R-:W-:Y:S01]  /*4150*/  ISETP.GT.AND P3, PT, R0, RZ, P2 ;  /* 0x000000ff0000720c */ /* 0x000fe20001764270 */
[----:B------:R0:W-:Y:S01]  /*4160*/  @P1 STG.E desc[UR36][R6.64+0x40], R9 ;  /* 0x0000400906001986 */ /* 0x0001e2000c101924 */
[----:B------:R-:W-:Y:S02]  /*4170*/  F2FP.TF32.F32.PACK_B R37, R37 ;  /* 0x00000025ff25723e */ /* 0x000fe400024050ff */
[----:B------:R-:W-:Y:S01]  /*4180*/  F2FP.TF32.F32.PACK_B R11, R11 ;  /* 0x0000000bff0b723e */ /* 0x000fe200024050ff */
[----:B-1----:R-:W-:Y:S01]  /*4190*/  FMUL R13, R40, R58 ;  /* 0x0000003a280d7220 */ /* 0x002fe20000400000 */
[----:B------:R-:W-:-:S02]  /*41a0*/  ISETP.GT.AND P1, PT, R3, 0x20, PT ;  /* 0x000000200300780c */ /* 0x000fc40003f24270 */
[C---:B------:R-:W-:Y:S02]  /*41b0*/  ISETP.GT.AND P0, PT, R0.reuse, 0x8, P0 ;  /* 0x000000080000780c */ /* 0x040fe40000704270 */
[----:B------:R-:W-:Y:S01]  /*41c0*/  F2FP.TF32.F32.PACK_B R39, R39 ;  /* 0x00000027ff27723e */ /* 0x000fe200024050ff */
[----:B------:R-:W-:Y:S01]  /*41d0*/  @P4 STG.E desc[UR36][R6.64+0x44], R35 ;  /* 0x0000442306004986 */ /* 0x000fe2000c101924 */
[----:B------:R-:W-:Y:S01]  /*41e0*/  ISETP.GT.AND P4, PT, R0, 0x8, P2 ;  /* 0x000000080000780c */ /* 0x000fe20001784270 */
[----:B0-----:R-:W-:Y:S01]  /*41f0*/  FMUL R9, R38, R58 ;  /* 0x0000003a26097220 */ /* 0x001fe20000400000 */
[----:B------:R-:W-:Y:S01]  /*4200*/  ISETP.GT.AND P2, PT, R3, 0x21, PT ;  /* 0x000000210300780c */ /* 0x000fe20003f44270 */
[----:B------:R0:W-:Y:S01]  /*4210*/  @P5 STG.E desc[UR36][R4.64+0x60], R11 ;  /* 0x0000600b04005986 */ /* 0x0001e2000c101924 */
[C---:B------:R-:W-:Y:S02]  /*4220*/  ISETP.GT.AND P5, PT, R0.reuse, RZ, P1 ;  /* 0x000000ff0000720c */ /* 0x040fe40000fa4270 */
[----:B------:R-:W-:Y:S01]  /*4230*/  F2FP.TF32.F32.PACK_B R9, R9 ;  /* 0x00000009ff09723e */ /* 0x000fe200024050ff */
[----:B------:R-:W-:Y:S01]  /*4240*/  @P3 STG.E desc[UR36][R4.64+0x64], R37 ;  /* 0x0000642504003986 */ /* 0x000fe2000c101924 */
[----:B------:R-:W-:-:S02]  /*4250*/  ISETP.GT.AND P3, PT, R0, RZ, P2 ;  /* 0x000000ff0000720c */ /* 0x000fc40001764270 */
[----:B------:R-:W-:Y:S01]  /*4260*/  F2FP.TF32.F32.PACK_B R13, R13 ;  /* 0x0000000dff0d723e */ /* 0x000fe200024050ff */
[----:B------:R1:W-:Y:S01]  /*4270*/  @P0 STG.E desc[UR36][R6.64+0x60], R9 ;  /* 0x0000600906000986 */ /* 0x0003e2000c101924 */
[----:B------:R-:W-:Y:S02]  /*4280*/  F2FP.TF32.F32.PACK_B R41, R41 ;  /* 0x00000029ff29723e */ /* 0x000fe400024050ff */
[----:B------:R-:W-:Y:S01]  /*4290*/  ISETP.GT.AND P1, PT, R0, 0x8, P1 ;  /* 0x000000080000780c */ /* 0x000fe20000f24270 */
[----:B------:R-:W-:Y:S01]  /*42a0*/  @P4 STG.E desc[UR36][R6.64+0x64], R39 ;  /* 0x0000642706004986 */ /* 0x000fe2000c101924 */
[C---:B------:R-:W-:Y:S01]  /*42b0*/  ISETP.GT.AND P4, PT, R3.reuse, 0x28, PT ;  /* 0x000000280300780c */ /* 0x040fe20003f84270 */
[----:B0-----:R-:W-:Y:S01]  /*42c0*/  FMUL R11, R44, R58 ;  /* 0x0000003a2c0b7220 */ /* 0x001fe20000400000 */
[----:B------:R-:W-:Y:S01]  /*42d0*/  F2FP.TF32.F32.PACK_B R43, R43 ;  /* 0x0000002bff2b723e */ /* 0x000fe200024050ff */
[----:B------:R0:W-:Y:S01]  /*42e0*/  @P5 STG.E desc[UR36][R4.64+0x80], R13 ;  /* 0x0000800d04005986 */ /* 0x0001e2000c101924 */
[----:B------:R-:W-:-:S02]  /*42f0*/  ISETP.GT.AND P5, PT, R3, 0x29, PT ;  /* 0x000000290300780c */ /* 0x000fc40003fa4270 */
[----:B------:R-:W-:Y:S01]  /*4300*/  F2FP.TF32.F32.PACK_B R11, R11 ;  /* 0x0000000bff0b723e */ /* 0x000fe200024050ff */
[----:B------:R-:W-:Y:S01]  /*4310*/  @P3 STG.E desc[UR36][R4.64+0x84], R41 ;  /* 0x0000842904003986 */ /* 0x000fe2000c101924 */
[----:B------:R-:W-:Y:S01]  /*4320*/  ISETP.GT.AND P3, PT, R0, 0x8, P2 ;  /* 0x000000080000780c */ /* 0x000fe20001764270 */
[-C--:B-1----:R-:W-:Y:S01]  /*4330*/  FMUL R9, R42, R58.reuse ;  /* 0x0000003a2a097220 */ /* 0x082fe20000400000 */
[C---:B------:R-:W-:Y:S02]  /*4340*/  ISETP.GT.AND P2, PT, R0.reuse, RZ, P4 ;  /* 0x000000ff0000720c */ /* 0x040fe40002744270 */
[C---:B------:R-:W-:Y:S02]  /*4350*/  ISETP.GT.AND P0, PT, R0.reuse, RZ, P5 ;  /* 0x000000ff0000720c */ /* 0x040fe40002f04270 */
[----:B------:R-:W-:Y:S01]  /*4360*/  ISETP.GT.AND P4, PT, R0, 0x8, P4 ;  /* 0x000000080000780c */ /* 0x000fe20002784270 */
[----:B0-----:R-:W-:Y:S01]  /*4370*/  FMUL R13, R46, R58 ;  /* 0x0000003a2e0d7220 */ /* 0x001fe20000400000 */
[----:B------:R-:W-:-:S02]  /*4380*/  F2FP.TF32.F32.PACK_B R9, R9 ;  /* 0x00000009ff09723e */ /* 0x000fc400024050ff */
[----:B------:R-:W-:Y:S02]  /*4390*/  F2FP.TF32.F32.PACK_B R45, R45 ;  /* 0x0000002dff2d723e */ /* 0x000fe400024050ff */
[----:B------:R-:W-:Y:S01]  /*43a0*/  ISETP.GT.AND P5, PT, R0, 0x8, P5 ;  /* 0x000000080000780c */ /* 0x000fe20002fa4270 */
[----:B------:R0:W-:Y:S01]  /*43b0*/  @P1 STG.E desc[UR36][R6.64+0x80], R9 ;  /* 0x0000800906001986 */ /* 0x0001e2000c101924 */
[C---:B------:R-:W-:Y:S02]  /*43c0*/  ISETP.GT.AND P1, PT, R3.reuse, 0x38, PT ;  /* 0x000000380300780c */ /* 0x040fe40003f24270 */
[----:B------:R-:W-:Y:S01]  /*43d0*/  F2FP.TF32.F32.PACK_B R13, R13 ;  /* 0x0000000dff0d723e */ /* 0x000fe200024050ff */
[----:B------:R-:W-:Y:S01]  /*43e0*/  @P3 STG.E desc[UR36][R6.64+0x84], R43 ;  /* 0x0000842b06003986 */ /* 0x000fe2000c101924 */
[C---:B------:R-:W-:Y:S01]  /*43f0*/  ISETP.GT.AND P3, PT, R3.reuse, 0x30, PT ;  /* 0x000000300300780c */ /* 0x040fe20003f64270 */
[----:B------:R-:W-:Y:S01]  /*4400*/  @P4 IMAD.MOV.U32 R2, RZ, RZ, R6 ;  /* 0x000000ffff024224 */ /* 0x000fe200078e0006 */
[----:B------:R-:W-:Y:S01]  /*4410*/  F2FP.TF32.F32.PACK_B R47, R47 ;  /* 0x0000002fff2f723e */ /* 0x000fe200024050ff */
[----:B------:R1:W-:Y:S01]  /*4420*/  @P2 STG.E desc[UR36][R4.64+0xa0], R11 ;  /* 0x0000a00b04002986 */ /* 0x0003e2000c101924 */
[----:B------:R-:W-:-:S02]  /*4430*/  ISETP.GT.AND P2, PT, R3, 0x31, PT ;  /* 0x000000310300780c */ /* 0x000fc40003f44270 */
[----:B------:R-:W-:Y:S01]  /*4440*/  F2FP.TF32.F32.PACK_B R49, R49 ;  /* 0x00000031ff31723e */ /* 0x000fe200024050ff */
[----:B------:R-:W-:Y:S01]  /*4450*/  @P0 STG.E desc[UR36][R4.64+0xa4], R45 ;  /* 0x0000a42d04000986 */ /* 0x000fe2000c101924 */
[----:B------:R-:W-:Y:S01]  /*4460*/  ISETP.GT.AND P0, PT, R3, 0x39, PT ;  /* 0x000000390300780c */ /* 0x000fe20003f04270 */
[----:B------:R-:W-:Y:S02]  /*4470*/  @P4 IMAD.MOV.U32 R3, RZ, RZ, R7 ;  /* 0x000000ffff034224 */ /* 0x000fe400078e0007 */
[-C--:B0-----:R-:W-:Y:S01]  /*4480*/  FMUL R9, R48, R58.reuse ;  /* 0x0000003a30097220 */ /* 0x081fe20000400000 */
[----:B------:R-:W-:Y:S02]  /*4490*/  F2FP.TF32.F32.PACK_B R51, R51 ;  /* 0x00000033ff33723e */ /* 0x000fe400024050ff */
[----:B------:R-:W-:Y:S01]  /*44a0*/  F2FP.TF32.F32.PACK_B R15, R15 ;  /* 0x0000000fff0f723e */ /* 0x000fe200024050ff */
[----:B------:R0:W-:Y:S01]  /*44b0*/  @P4 STG.E desc[UR36][R2.64+0xa0], R13 ;  /* 0x0000a00d02004986 */ /* 0x0001e2000c101924 */
[----:B------:R-:W-:Y:S01]  /*44c0*/  ISETP.GT.AND P4, PT, R0, RZ, P3 ;  /* 0x000000ff0000720c */ /* 0x000fe20001f84270 */
[----:B-1----:R-:W-:Y:S01]  /*44d0*/  FMUL R11, R50, R58 ;  /* 0x0000003a320b7220 */ /* 0x002fe20000400000 */
[----:B------:R-:W-:-:S02]  /*44e0*/  ISETP.GT.AND P3, PT, R0, 0x8, P3 ;  /* 0x000000080000780c */ /* 0x000fc40001f64270 */
[----:B------:R-:W-:Y:S02]  /*44f0*/  F2FP.TF32.F32.PACK_B R9, R9 ;  /* 0x00000009ff09723e */ /* 0x000fe400024050ff */
[----:B------:R-:W-:Y:S02]  /*4500*/  F2FP.TF32.F32.PACK_B R11, R11 ;  /* 0x0000000bff0b723e */ /* 0x000fe400024050ff */
[----:B------:R-:W-:Y:S02]  /*4510*/  F2FP.TF32.F32.PACK_B R53, R53 ;  /* 0x00000035ff35723e */ /* 0x000fe400024050ff */
[----:B------:R-:W-:Y:S01]  /*4520*/  F2FP.TF32.F32.PACK_B R55, R55 ;  /* 0x00000037ff37723e */ /* 0x000fe200024050ff */
[----:B0-----:R-:W-:Y:S02]  /*4530*/  @P5 IMAD.MOV.U32 R2, RZ, RZ, R6 ;  /* 0x000000ffff025224 */ /* 0x001fe400078e0006 */
[----:B------:R-:W-:Y:S01]  /*4540*/  FMUL R13, R54, R58 ;  /* 0x0000003a360d7220 */ /* 0x000fe20000400000 */
[----:B------:R-:W-:-:S04]  /*4550*/  @P5 IMAD.MOV.U32 R3, RZ, RZ, R7 ;  /* 0x000000ffff035224 */ /* 0x000fc800078e0007 */
[----:B------:R-:W-:Y:S01]  /*4560*/  F2FP.TF32.F32.PACK_B R13, R13 ;  /* 0x0000000dff0d723e */ /* 0x000fe200024050ff */
[----:B------:R0:W-:Y:S01]  /*4570*/  @P5 STG.E desc[UR36][R2.64+0xa4], R47 ;  /* 0x0000a42f02005986 */ /* 0x0001e2000c101924 */
[C---:B------:R-:W-:Y:S02]  /*4580*/  ISETP.GT.AND P5, PT, R0.reuse, RZ, P2 ;  /* 0x000000ff0000720c */ /* 0x040fe400017a4270 */
[----:B------:R-:W-:Y:S01]  /*4590*/  ISETP.GT.AND P2, PT, R0, 0x8, P2 ;  /* 0x000000080000780c */ /* 0x000fe20001744270 */
[----:B0-----:R-:W-:Y:S02]  /*45a0*/  @P4 IMAD.MOV.U32 R2, RZ, RZ, R4 ;  /* 0x000000ffff024224 */ /* 0x001fe400078e0004 */
[----:B------:R-:W-:-:S05]  /*45b0*/  @P4 IMAD.MOV.U32 R3, RZ, RZ, R5 ;  /* 0x000000ffff034224 */ /* 0x000fca00078e0005 */
        /* <DEDUP_REMOVED lines=10> */
[----:B------:R0:W-:Y:S02]  /*4660*/  @P3 STG.E desc[UR36][R2.64+0xc0], R11 ;  /* 0x0000c00b02003986 */ /* 0x0001e4000c101924 */
[----:B0-----:R-:W-:Y:S02]  /*4670*/  @P2 IMAD.MOV.U32 R2, RZ, RZ, R6 ;  /* 0x000000ffff022224 */ /* 0x001fe400078e0006 */
[----:B------:R-:W-:-:S05]  /*4680*/  @P2 IMAD.MOV.U32 R3, RZ, RZ, R7 ;  /* 0x000000ffff032224 */ /* 0x000fca00078e0007 */
[----:B------:R0:W-:Y:S02]  /*4690*/  @P2 STG.E desc[UR36][R2.64+0xc4], R51 ;  /* 0x0000c43302002986 */ /* 0x0001e4000c101924 */
[----:B0-----:R-:W-:Y:S02]  /*46a0*/  @P4 IMAD.MOV.U32 R2, RZ, RZ, R4 ;  /* 0x000000ffff024224 */ /* 0x001fe400078e0004 */
[----:B------:R-:W-:-:S05]  /*46b0*/  @P4 IMAD.MOV.U32 R3, RZ, RZ, R5 ;  /* 0x000000ffff034224 */ /* 0x000fca00078e0005 */
[----:B------:R0:W-:Y:S04]  /*46c0*/  @P4 STG.E desc[UR36][R2.64+0xe0], R15 ;  /* 0x0000e00f02004986 */ /* 0x0001e8000c101924 */
[----:B------:R1:W-:Y:S01]  /*46d0*/  @P5 STG.E desc[UR36][R4.64+0xe4], R53 ;  /* 0x0000e43504005986 */ /* 0x0003e2000c101924 */
[----:B0-----:R-:W-:Y:S02]  /*46e0*/  @P1 IMAD.MOV.U32 R2, RZ, RZ, R6 ;  /* 0x000000ffff021224 */ /* 0x001fe400078e0006 */
[----:B------:R-:W-:-:S05]  /*46f0*/  @P1 IMAD.MOV.U32 R3, RZ, RZ, R7 ;  /* 0x000000ffff031224 */ /* 0x000fca00078e0007 */
[----:B------:R1:W-:Y:S04]  /*4700*/  @P1 STG.E desc[UR36][R2.64+0xe0], R13 ;  /* 0x0000e00d02001986 */ /* 0x0003e8000c101924 */
[----:B------:R1:W-:Y:S02]  /*4710*/  @P0 STG.E desc[UR36][R6.64+0xe4], R55 ;  /* 0x0000e43706000986 */ /* 0x0003e4000c101924 */
.L_x_101:
[----:B------:R-:W-:Y:S05]  /*4720*/  BSYNC B0 ;  /* 0x0000000000007941 */ /* 0x000fea0003800000 */
.L_x_39:
[----:B-1----:R-:W2:Y:S01]  /*4730*/  LDL.64 R2, [R1] ;  /* 0x0000000001027983 */ /* 0x002ea20000100a00 */
[----:B------:R-:W-:Y:S01]  /*4740*/  ULDC.64 UR4, c[0x0][0x650] ;  /* 0x0001940000047ab9 */ /* 0x000fe20000000a00 */
[----:B------:R1:W-:Y:S01]  /*4750*/  SYNCS.ARRIVE.TRANS64.A1T0 RZ, [R66+UR47], RZ ;  /* 0x000000ff42ff79a7 */ /* 0x0003e2000810002f */
[----:B------:R-:W-:Y:S01]  /*4760*/  PRMT R0, RZ, 0x7610, R0 ;  /* 0x00007610ff007816 */ /* 0x000fe20000000000 */
[----:B-----5:R-:W-:Y:S02]  /*4770*/  IMAD.MOV.U32 R19, RZ, RZ, -0x1 ;  /* 0xffffffffff137424 */ /* 0x020fe400078e00ff */
[----:B------:R-:W-:Y:S01]  /*4780*/  IMAD.MOV.U32 R22, RZ, RZ, -0x1 ;  /* 0xffffffffff167424 */ /* 0x000fe200078e00ff */
[----:B--2---:R-:W-:-:S04]  /*4790*/  LEA R18, P0, R2, R18, 0x1 ;  /* 0x0000001202127211 */ /* 0x004fc800078008ff */
[----:B------:R-:W-:Y:S01]  /*47a0*/  LEA.HI.X R17, R2, R17, R23, 0x1, P0 ;  /* 0x0000001102117211 */ /* 0x000fe200000f0c17 */
[----:B------:R-:W-:Y:S01]  /*47b0*/  IMAD.MOV.U32 R2, RZ, RZ, -0x1 ;  /* 0xffffffffff027424 */ /* 0x000fe200078e00ff */
[----:B------:R-:W-:-:S04]  /*47c0*/  ISETP.GE.U32.AND P0, PT, R18, UR4, PT ;  /* 0x0000000412007c0c */ /* 0x000fc8000bf06070 */
[----:B------:R-:W-:-:S13]  /*47d0*/  ISETP.GE.U32.AND.EX P0, PT, R17, UR5, PT, P0 ;  /* 0x0000000511007c0c */ /* 0x000fda000bf06100 */
[----:B-1----:R-:W-:Y:S05]  /*47e0*/  @P0 BRA `(.L_x_102) ;  /* 0x0000000400700947 */ /* 0x002fea0003800000 */
[----:B0---4-:R-:W0:Y:S01]  /*47f0*/  S2R R10, SR_CTAID.X ;  /* 0x00000000000a7919 */ /* 0x011e220000002500 */
[----:B---3--:R-:W1:Y:S01]  /*4800*/  LDC.64 R8, c[0x0][0x628] ;  /* 0x00018a00ff087b82 */ /* 0x008e620000000a00 */
[----:B------:R-:W-:Y:S01]  /*4810*/  ULDC UR4, c[0x0][0x150] ;  /* 0x0000540000047ab9 */ /* 0x000fe20000000800 */
[----:B------:R-:W-:Y:S01]  /*4820*/  IMAD.MOV.U32 R6, RZ, RZ, R18 ;  /* 0x000000ffff067224 */ /* 0x000fe200078e0012 */
[----:B------:R-:W2:Y:S01]  /*4830*/  S2R R20, SR_CTAID.Y ;  /* 0x0000000000147919 */ /* 0x000ea20000002600 */
[----:B------:R-:W-:-:S04]  /*4840*/  IMAD.MOV.U32 R7, RZ, RZ, R17 ;  /* 0x000000ffff077224 */ /* 0x000fc800078e0011 */
[----:B------:R-:W3:Y:S08]  /*4850*/  LDC R15, c[0x0][0x144] ;  /* 0x00005100ff0f7b82 */ /* 0x000ef00000000800 */
[----:B------:R-:W4:Y:S08]  /*4860*/  LDC R0, c[0x0][0x630] ;  /* 0x00018c00ff007b82 */ /* 0x000f300000000800 */
[----:B------:R-:W2:Y:S01]  /*4870*/  LDC.64 R12, c[0x0][0x620] ;  /* 0x00018800ff0c7b82 */ /* 0x000ea20000000a00 */
[----:B-1----:R-:W-:-:S04]  /*4880*/  ISETP.NE.U32.AND P0, PT, R8, RZ, PT ;  /* 0x000000ff0800720c */ /* 0x002fc80003f05070 */
[----:B------:R-:W-:Y:S02]  /*4890*/  ISETP.NE.AND.EX P0, PT, R9, RZ, PT, P0 ;  /* 0x000000ff0900720c */ /* 0x000fe40003f05300 */
[----:B0-----:R-:W-:-:S05]  /*48a0*/  I2FP.F32.U32 R2, R10 ;  /* 0x0000000a00027245 */ /* 0x001fca0000201000 */
[----:B------:R-:W-:-:S04]  /*48b0*/  FMUL R2, R2, UR4 ;  /* 0x0000000402027c20 */ /* 0x000fc80008400000 */
[----:B------:R0:W1:Y:S02]  /*48c0*/  F2I.U32.TRUNC.NTZ R14, R2 ;  /* 0x00000002000e7305 */ /* 0x000064000020f000 */
[----:B---34-:R-:W-:Y:S05]  /*48d0*/  @!P0 BRA `(.L_x_103) ;  /* 0x0000000000288947 */ /* 0x018fea0003800000 */
[----:B------:R-:W3:Y:S02]  /*48e0*/  LDC R3, c[0x0][0x634] ;  /* 0x00018d00ff037b82 */ /* 0x000ee40000000800 */
[----:B---3--:R-:W-:-:S05]  /*48f0*/  IADD3 R7, P0, R18, R3, RZ ;  /* 0x0000000312077210 */ /* 0x008fca0007f1e0ff */
[----:B------:R-:W-:-:S04]  /*4900*/  IMAD.X R11, RZ, RZ, R17, P0 ;  /* 0x000000ffff0b7224 */ /* 0x000fc800000e0611 */
[----:B0-----:R-:W-:-:S04]  /*4910*/  IMAD.WIDE.U32 R2, R11, R8, RZ ;  /* 0x000000080b027225 */ /* 0x001fc800078e00ff */
[----:B------:R-:W-:-:S04]  /*4920*/  IMAD.WIDE.U32 R4, P0, R7, R9, R2 ;  /* 0x0000000907047225 */ /* 0x000fc80007800002 */
[----:B------:R-:W-:-:S04]  /*4930*/  IMAD.WIDE.U32 R2, R7, R8, RZ ;  /* 0x0000000807027225 */ /* 0x000fc800078e00ff */
[----:B------:R-:W-:Y:S01]  /*4940*/  IMAD.X R7, RZ, RZ, RZ, P0 ;  /* 0x000000ffff077224 */ /* 0x000fe200000e06ff */
[----:B------:R-:W-:Y:S01]  /*4950*/  IADD3 RZ, P0, R3, R4, RZ ;  /* 0x0000000403ff7210 */ /* 0x000fe20007f1e0ff */
[----:B------:R-:W-:-:S04]  /*4960*/  IMAD.MOV.U32 R6, RZ, RZ, R5 ;  /* 0x000000ffff067224 */ /* 0x000fc800078e0005 */
[----:B------:R-:W-:-:S08]  /*4970*/  IMAD.WIDE.U32.X R6, R11, R9, R6, P0 ;  /* 0x000000090b067225 */ /* 0x000fd000000e0406 */
.L_x_103:
[----:B------:R-:W3:Y:S01]  /*4980*/  LDC.64 R26, c[0x0][0x640] ;  /* 0x00019000ff1a7b82 */ /* 0x000ee20000000a00 */
[-C--:B------:R-:W-:Y:S01]  /*4990*/  SHF.R.U64 R11, R6, R0.reuse, R7 ;  /* 0x00000000060b7219 */ /* 0x080fe20000001207 */
[----:B------:R-:W-:Y:S01]  /*49a0*/  IMAD.MOV.U32 R19, RZ, RZ, R17 ;  /* 0x000000ffff137224 */ /* 0x000fe200078e0011 */
[----:B------:R-:W-:Y:S01]  /*49b0*/  SHF.R.U32.HI R0, RZ, R0, R7 ;  /* 0x00000000ff007219 */ /* 0x000fe20000011607 */
[----:B-1----:R-:W-:Y:S01]  /*49c0*/  IMAD.MOV R14, RZ, RZ, -R14 ;  /* 0x000000ffff0e7224 */ /* 0x002fe200078e0a0e */
[----:B------:R-:W-:Y:S01]  /*49d0*/  IADD3 R5, P0, RZ, -R11, RZ ;  /* 0x8000000bff057210 */ /* 0x000fe20007f1e0ff */
[----:B------:R-:W-:Y:S01]  /*49e0*/  ULDC UR4, c[0x0][0x154] ;  /* 0x0000550000047ab9 */ /* 0x000fe20000000800 */
[----:B------:R-:W-:Y:S01]  /*49f0*/  IMAD.MOV.U32 R7, RZ, RZ, 0x1 ;  /* 0x00000001ff077424 */ /* 0x000fe200078e00ff */
[----:B------:R-:W1:Y:S01]  /*4a00*/  LDC R4, c[0x0][0x618] ;  /* 0x00018600ff047b82 */ /* 0x000e620000000800 */
[----:B------:R-:W-:Y:S02]  /*4a10*/  IMAD R22, R15, R14, R10 ;  /* 0x0000000e0f167224 */ /* 0x000fe400078e020a */
[----:B------:R-:W-:-:S04]  /*4a20*/  IMAD.X R3, RZ, RZ, ~R0, P0 ;  /* 0x000000ffff037224 */ /* 0x000fc800000e0e00 */
[-C--:B--2---:R-:W-:Y:S01]  /*4a30*/  IMAD R0, R3, R12.reuse, RZ ;  /* 0x0000000c03007224 */ /* 0x084fe200078e02ff */
[----:B------:R-:W2:Y:S01]  /*4a40*/  LDC R6, c[0x0][0x608] ;  /* 0x00018200ff067b82 */ /* 0x000ea20000000800 */
[----:B0-----:R-:W-:-:S04]  /*4a50*/  IMAD.WIDE.U32 R2, R5, R12, R18 ;  /* 0x0000000c05027225 */ /* 0x001fc800078e0012 */
[----:B------:R-:W-:Y:S01]  /*4a60*/  IMAD R5, R5, R13, R0 ;  /* 0x0000000d05057224 */ /* 0x000fe200078e0200 */
[----:B------:R-:W-:Y:S02]  /*4a70*/  I2FP.F32.U32 R0, R20 ;  /* 0x0000001400007245 */ /* 0x000fe40000201000 */
[----:B------:R-:W0:Y:S01]  /*4a80*/  LDC R24, c[0x0][0x658] ;  /* 0x00019600ff187b82 */ /* 0x000e220000000800 */
[----:B------:R-:W-:Y:S01]  /*4a90*/  IMAD.IADD R3, R3, 0x1, R5 ;  /* 0x0000000103037824 */ /* 0x000fe200078e0205 */
[----:B---3--:R-:W-:Y:S01]  /*4aa0*/  ISETP.NE.U32.AND P0, PT, R26, RZ, PT ;  /* 0x000000ff1a00720c */ /* 0x008fe20003f05070 */
[----:B------:R-:W-:Y:S01]  /*4ab0*/  FMUL R0, R0, UR4 ;  /* 0x0000000400007c20 */ /* 0x000fe20008400000 */
[----:B------:R-:W-:Y:S02]  /*4ac0*/  IMAD.MOV.U32 R5, RZ, RZ, -0x1 ;  /* 0xffffffffff057424 */ /* 0x000fe400078e00ff */
[----:B------:R-:W-:Y:S01]  /*4ad0*/  ISETP.NE.AND.EX P0, PT, R27, RZ, PT, P0 ;  /* 0x000000ff1b00720c */ /* 0x000fe20003f05300 */
[----:B------:R3:W4:Y:S01]  /*4ae0*/  F2I.U32.TRUNC.NTZ R12, R0 ;  /* 0x00000000000c7305 */ /* 0x000722000020f000 */
[----:B------:R-:W3:Y:S01]  /*4af0*/  LDC R15, c[0x0][0x148] ;  /* 0x00005200ff0f7b82 */ /* 0x000ee20000000800 */
[----:B-1----:R-:W-:-:S02]  /*4b00*/  SHF.R.U64 R10, R2, R4, R3 ;  /* 0x00000004020a7219 */ /* 0x002fc40000001203 */
[----:B------:R-:W-:-:S05]  /*4b10*/  SHF.R.U32.HI R3, RZ, R4, R3 ;  /* 0x00000004ff037219 */ /* 0x000fca0000011603 */
[----:B------:R-:W1:Y:S01]  /*4b20*/  LDC R14, c[0x0][0x600] ;  /* 0x00018000ff0e7b82 */ /* 0x000e620000000800 */
[-CC-:B--2---:R-:W-:Y:S02]  /*4b30*/  SHF.R.U64 R8, R10, R6.reuse, R3.reuse ;  /* 0x000000060a087219 */ /* 0x184fe40000001203 */
[----:B------:R-:W-:-:S05]  /*4b40*/  SHF.R.U32.HI R3, RZ, R6, R3 ;  /* 0x00000006ff037219 */ /* 0x000fca0000011603 */
[----:B------:R-:W2:Y:S01]  /*4b50*/  LDC R21, c[0x0][0x648] ;  /* 0x00019200ff157b82 */ /* 0x000ea20000000800 */
[-CC-:B0-----:R-:W-:Y:S02]  /*4b60*/  SHF.R.U64 R13, R8, R24.reuse, R3.reuse ;  /* 0x00000018080d7219 */ /* 0x181fe40000001203 */
[-C--:B------:R-:W-:Y:S02]  /*4b70*/  SHF.L.U32 R5, R5, R24.reuse, RZ ;  /* 0x0000001805057219 */ /* 0x080fe400000006ff */
[-C--:B------:R-:W-:Y:S01]  /*4b80*/  SHF.R.U32.HI R3, RZ, R24.reuse, R3 ;  /* 0x00000018ff037219 */ /* 0x080fe20000011603 */
[----:B------:R-:W-:Y:S01]  /*4b90*/  IMAD.MOV.U32 R2, RZ, RZ, R13 ;  /* 0x000000ffff027224 */ /* 0x000fe200078e000d */
[----:B------:R-:W-:Y:S01]  /*4ba0*/  SHF.L.U32 R24, R7, R24, RZ ;  /* 0x0000001807187219 */ /* 0x000fe200000006ff */
[----:B------:R-:W0:Y:S01]  /*4bb0*/  LDC R25, c[0x0][0x638] ;  /* 0x00018e00ff197b82 */ /* 0x000e220000000800 */
[----:B------:R-:W-:-:S07]  /*4bc0*/  LOP3.LUT R19, RZ, R5, RZ, 0x33, !PT ;  /* 0x00000005ff137212 */ /* 0x000fce00078e33ff */
[----:B------:R-:W0:Y:S01]  /*4bd0*/  LDC R28, c[0x0][0x610] ;  /* 0x00018400ff1c7b82 */ /* 0x000e220000000800 */
[----:B----4-:R-:W-:Y:S05]  /*4be0*/  @!P0 BRA `(.L_x_104) ;  /* 0x0000000000288947 */ /* 0x010fea0003800000 */
[----:B---3--:R-:W3:Y:S02]  /*4bf0*/  LDC R0, c[0x0][0x64c] ;  /* 0x00019300ff007b82 */ /* 0x008ee40000000800 */
[----:B---3--:R-:W-:-:S05]  /*4c00*/  IADD3 R7, P0, R13, R0, RZ ;  /* 0x000000000d077210 */ /* 0x008fca0007f1e0ff */
        /* <DEDUP_REMOVED lines=8> */
.L_x_104:
[----:B------:R-:W4:Y:S01]  /*4c90*/  LDC R4, c[0x0][0x65c] ;  /* 0x00019700ff047b82 */ /* 0x000f220000000800 */
[----:B--23--:R-:W-:Y:S01]  /*4ca0*/  SHF.R.U64 R0, R2, R21, R3 ;  /* 0x0000001502007219 */ /* 0x00cfe20000001203 */
[----:B-1----:R-:W-:Y:S01]  /*4cb0*/  VIADD R3, R14, 0xffffffff ;  /* 0xffffffff0e037836 */ /* 0x002fe20000000000 */
[----:B------:R-:W-:Y:S01]  /*4cc0*/  LOP3.LUT R19, R8, R19, RZ, 0xc0, !PT ;  /* 0x0000001308137212 */ /* 0x000fe200078ec0ff */
[----:B------:R-:W-:Y:S02]  /*4cd0*/  IMAD.MOV R12, RZ, RZ, -R12 ;  /* 0x000000ffff0c7224 */ /* 0x000fe400078e0a0c */
[----:B------:R-:W-:Y:S01]  /*4ce0*/  IMAD.MOV R2, RZ, RZ, -R0 ;  /* 0x000000ffff027224 */ /* 0x000fe200078e0a00 */
[----:B------:R-:W-:Y:S01]  /*4cf0*/  LOP3.LUT R3, R10, R3, RZ, 0xc0, !PT ;  /* 0x000000030a037212 */ /* 0x000fe200078ec0ff */
[----:B------:R-:W-:Y:S02]  /*4d00*/  IMAD R19, R24, R0, R19 ;  /* 0x0000000018137224 */ /* 0x000fe400078e0213 */
[----:B0-----:R-:W-:-:S04]  /*4d10*/  IMAD R0, R2, R25, R13 ;  /* 0x0000001902007224 */ /* 0x001fc800078e020d */
[----:B------:R-:W-:Y:S01]  /*4d20*/  IMAD R2, R0, R14, R3 ;  /* 0x0000000e00027224 */ /* 0x000fe200078e0203 */
[----:B----4-:R-:W-:Y:S01]  /*4d30*/  ISETP.NE.AND P0, PT, R4, 0x1, PT ;  /* 0x000000010400780c */ /* 0x010fe20003f05270 */
[----:B------:R-:W-:-:S05]  /*4d40*/  IMAD.MOV.U32 R4, RZ, RZ, 0x1 ;  /* 0x00000001ff047424 */ /* 0x000fca00078e00ff */
[----:B------:R-:W-:-:S07]  /*4d50*/  PRMT R0, R4, 0x7610, R0 ;  /* 0x0000761004007816 */ /* 0x000fce0000000000 */
[----:B------:R-:W-:-:S04]  /*4d60*/  @P0 IMAD R22, R15, R12, R20 ;  /* 0x0000000c0f160224 */ /* 0x000fc800078e0214 */
[----:B------:R-:W-:-:S05]  /*4d70*/  IMAD R19, R19, R28, R22 ;  /* 0x0000001c13137224 */ /* 0x000fca00078e0216 */
[----:B------:R-:W-:Y:S02]  /*4d80*/  SEL R22, R2, R19, !P0 ;  /* 0x0000001302167207 */ /* 0x000fe40004000000 */
[----:B------:R-:W-:Y:S01]  /*4d90*/  SEL R19, R19, R2, !P0 ;  /* 0x0000000213137207 */ /* 0x000fe20004000000 */
[----:B------:R-:W-:-:S07]  /*4da0*/  IMAD.MOV.U32 R2, RZ, RZ, R11 ;  /* 0x000000ffff027224 */ /* 0x000fce00078e000b */
.L_x_102:
[----:B------:R-:W-:Y:S02]  /*4db0*/  LOP3.LUT P0, RZ, R0, 0xff, RZ, 0xc0, !PT ;  /* 0x000000ff00ff7812 */ /* 0x000fe4000780c0ff */
[----:B------:R-:W-:-:S11]  /*4dc0*/  LOP3.LUT R73, R73, 0x1, RZ, 0x3c, !PT ;  /* 0x0000000149497812 */ /* 0x000fd600078e3cff */
[----:B------:R-:W-:Y:S05]  /*4dd0*/  @P0 BRA `(.L_x_105) ;  /* 0xffffffc800ac0947 */ /* 0x000fea000383ffff */
[----:B------:R-:W-:Y:S05]  /*4de0*/  EXIT ;  /* 0x000000000000794d */ /* 0x000fea0003800000 */
.L_x_18:
[----:B------:R-:W-:-:S08]  /*4df0*/  ISETP.NE.AND P0, PT, R5, RZ, PT ;  /* 0x000000ff0500720c */ /* 0x000fd00003f05270 */
[----:B0-----:R-:W0:-:S00]  /*4e00*/  USETMAXREG.DEALLOC.CTAPOOL 0x28 ;  /* 0x00000028000079c8 */ /* 0x001e0000080e0500 */
[----:B------:R-:W-:Y:S05]  /*4e10*/  @P0 EXIT ;  /* 0x000000000000094d */ /* 0x000fea0003800000 */
[----:B0-----:R-:W-:Y:S01]  /*4e20*/  LOP3.LUT P0, RZ, R8, 0xff, RZ, 0xc0, !PT ;  /* 0x000000ff08ff7812 */ /* 0x001fe2000780c0ff */
[----:B------:R-:W-:Y:S02]  /*4e30*/  IMAD.MOV.U32 R0, RZ, RZ, 0x1 ;  /* 0x00000001ff007424 */ /* 0x000fe400078e00ff */
[----:B------:R-:W-:-:S10]  /*4e40*/  IMAD.MOV.U32 R7, RZ, RZ, RZ ;  /* 0x000000ffff077224 */ /* 0x000fd400078e00ff */
[----:B------:R-:W-:Y:S05]  /*4e50*/  @!P0 BRA `(.L_x_106) ;  /* 0x0000000c007c8947 */ /* 0x000fea0003800000 */
[----:B------:R-:W0:Y:S01]  /*4e60*/  S2UR UR9, SR_CgaCtaId ;  /* 0x00000000000979c3 */ /* 0x000e220000008800 */
[----:B------:R-:W-:Y:S01]  /*4e70*/  UMOV UR10, 0x1 ;  /* 0x00000001000a7882 */ /* 0x000fe20000000000 */
[----:B------:R-:W-:Y:S01]  /*4e80*/  LOP3.LUT P0, RZ, R4, 0x1f, RZ, 0xc0, !PT ;  /* 0x0000001f04ff7812 */ /* 0x000fe2000780c0ff */
[----:B------:R-:W-:Y:S01]  /*4e90*/  ULDC UR5, c[0x0][0x658] ;  /* 0x0001960000057ab9 */ /* 0x000fe20000000800 */
[----:B------:R-:W-:Y:S01]  /*4ea0*/  UMOV UR7, 0xffffffff ;  /* 0xffffffff00077882 */ /* 0x000fe20000000000 */
[----:B------:R-:W-:Y:S01]  /*4eb0*/  BSSY B0, `(.L_x_106) ;  /* 0x00000d9000007945 */ /* 0x000fe20003800000 */
[----:B------:R-:W-:Y:S01]  /*4ec0*/  USHF.L.U32 UR7, UR7, UR5, URZ ;  /* 0x0000000507077299 */ /* 0x000fe2000800063f */
[C---:B------:R-:W-:Y:S01]  /*4ed0*/  ISETP.NE.AND P2, PT, R3.reuse, RZ, PT ;  /* 0x000000ff0300720c */ /* 0x040fe20003f45270 */
[----:B------:R-:W-:Y:S01]  /*4ee0*/  IMAD.MOV.U32 R8, RZ, RZ, 0x1 ;  /* 0x00000001ff087424 */ /* 0x000fe200078e00ff */
[----:B------:R-:W-:Y:S01]  /*4ef0*/  ISETP.NE.OR P0, PT, R3, RZ, !P0 ;  /* 0x000000ff0300720c */ /* 0x000fe20004705670 */
[----:B------:R-:W-:Y:S01]  /*4f00*/  IMAD.MOV.U32 R0, RZ, RZ, 0x1 ;  /* 0x00000001ff007424 */ /* 0x000fe200078e00ff */
[----:B------:R-:W-:Y:S01]  /*4f10*/  LOP3.LUT R6, R16, 0x2, RZ, 0xfc, !PT ;  /* 0x0000000210067812 */ /* 0x000fe200078efcff */
[----:B------:R-:W-:Y:S01]  /*4f20*/  IMAD.MOV.U32 R7, RZ, RZ, RZ ;  /* 0x000000ffff077224 */ /* 0x000fe200078e00ff */
[----:B------:R-:W-:Y:S01]  /*4f30*/  ULDC UR4, c[0x0][0x600] ;  /* 0x0001800000047ab9 */ /* 0x000fe20000000800 */
[----:B------:R-:W-:Y:S01]  /*4f40*/  UMOV UR18, 0x55 ;  /* 0x0000005500127882 */ /* 0x000fe20000000000 */
[----:B------:R-:W-:-:S02]  /*4f50*/  UIADD3 UR26, UR40, 0x1, URZ ;  /* 0x00000001281a7890 */ /* 0x000fc4000fffe03f */
[----:B------:R-:W-:Y:S02]  /*4f60*/  UIADD3 UR4, UR4, -0x1, URZ ;  /* 0xffffffff04047890 */ /* 0x000fe4000fffe03f */
[----:B------:R-:W-:Y:S02]  /*4f70*/  USHF.L.U32 UR5, UR10, UR5, URZ ;  /* 0x000000050a057299 */ /* 0x000fe4000800063f */
[----:B------:R-:W-:Y:S01]  /*4f80*/  ULOP3.LUT UR7, URZ, UR7, URZ, 0x33, !UPT ;  /* 0x000000073f077292 */ /* 0x000fe2000f8e333f */
[----:B------:R-:W-:Y:S01]  /*4f90*/  ULDC.64 UR24, c[0x0][0x198] ;  /* 0x0000660000187ab9 */ /* 0x000fe20000000a00 */
[----:B0-----:R-:W-:Y:S02]  /*4fa0*/  ULOP3.LUT UR8, UR9, 0x1, URZ, 0xc0, !UPT ;  /* 0x0000000109087892 */ /* 0x001fe4000f8ec03f */
[----:B------:R-:W-:Y:S02]  /*4fb0*/  USHF.R.U32.HI UR27, URZ, 0x1, UR9 ;  /* 0x000000013f1b7899 */ /* 0x000fe40008011609 */
[----:B------:R-:W-:-:S02]  /*4fc0*/  USHF.L.U32 UR6, UR9, 0x5, URZ ;  /* 0x0000000509067899 */ /* 0x000fc4000800063f */
[----:B------:R-:W-:Y:S02]  /*4fd0*/  USHF.L.U32 UR28, UR9, 0xa, URZ ;  /* 0x0000000a091c7899 */ /* 0x000fe4000800063f */
[----:B------:R-:W-:Y:S02]  /*4fe0*/  ULOP3.LUT UR9, UR9, 0xfffffffe, URZ, 0xc0, !UPT ;  /* 0xfffffffe09097892 */ /* 0x000fe4000f8ec03f */
[----:B------:R-:W-:Y:S02]  /*4ff0*/  UISETP.GT.U32.AND UP0, UPT, UR8, 0xffff, UPT ;  /* 0x0000ffff0800788c */ /* 0x000fe4000bf04070 */
[----:B------:R-:W-:Y:S02]  /*5000*/  USHF.L.U32 UR13, UR10, UR9, URZ ;  /* 0x000000090a0d7299 */ /* 0x000fe4000800063f */
[----:B------:R-:W-:Y:S02]  /*5010*/  ULOP3.LUT UR9, UR9, 0x1, URZ, 0xfc, !UPT ;  /* 0x0000000109097892 */ /* 0x000fe4000f8efc3f */
[----:B------:R-:W-:-:S02]  /*5020*/  USEL UR8, UR8, 0xffff, !UP0 ;  /* 0x0000ffff08087887 */ /* 0x000fc4000c000000 */
[----:B------:R-:W-:Y:S02]  /*5030*/  USHF.L.U32 UR9, UR10, UR9, URZ ;  /* 0x000000090a097299 */ /* 0x000fe4000800063f */
[----:B------:R-:W-:Y:S02]  /*5040*/  ULOP3.LUT UR8, UR8, 0xffff, URZ, 0xc0, !UPT ;  /* 0x0000ffff08087892 */ /* 0x000fe4000f8ec03f */
[----:B------:R-:W-:Y:S02]  /*5050*/  ULOP3.LUT UR6, UR6, 0x20, URZ, 0xc0, !UPT ;  /* 0x0000002006067892 */ /* 0x000fe4000f8ec03f */
[----:B------:R-:W-:Y:S02]  /*5060*/  ULOP3.LUT UR13, UR13, UR9, URZ, 0xfc, !UPT ;  /* 0x000000090d0d7292 */ /* 0x000fe4000f8efc3f */
[----:B------:R-:W-:-:S12]  /*5070*/  USHF.L.U32 UR18, UR18, UR8, URZ ;  /* 0x0000000812127299 */ /* 0x000fd8000800063f */
.L_x_118:
[----:B------:R-:W-:-:S03]  /*5080*/  UMOV UR8, 0xffffffff ;  /* 0xffffffff00087882 */ /* 0x000fc60000000000 */
[----:B------:R-:W-:Y:S05]  /*5090*/  BRA.DIV UR8, `(.L_x_107) ;  /* 0x0000001608687947 */ /* 0x000fea000b800000 */
[----:B------:R-:W-:-:S13]  /*50a0*/  ELECT P6, URZ, PT ;  /* 0x00000000003f782f */ /* 0x000fda00038c0000 */
.L_x_141:
[----:B------:R-:W0:Y:S01]  /*50b0*/  LDC R3, c[0x0][0x28c] ;  /* 0x0000a300ff037b82 */ /* 0x000e220000000800 */
[----:B------:R-:W-:Y:S01]  /*50c0*/  BSSY B1, `(.L_x_108) ;  /* 0x000003e000017945 */ /* 0x000fe20003800000 */
[----:B0-----:R-:W-:-:S13]  /*50d0*/  ISETP.LT.OR P6, PT, R3, 0x1, !P6 ;  /* 0x000000010300780c */ /* 0x001fda00077c1670 */
[----:B------:R-:W-:Y:S05]  /*50e0*/  @P6 BRA `(.L_x_109) ;  /* 0x0000000000ec6947 */ /* 0x000fea0003800000 */
[----:B------:R-:W-:Y:S01]  /*50f0*/  LEA R19, R19, UR27, 0x2 ;  /* 0x0000001b13137c11 */ /* 0x000fe2000f8e10ff */
[----:B------:R-:W-:Y:S01]  /*5100*/  IMAD.MOV.U32 R12, RZ, RZ, RZ ;  /* 0x000000ffff0c7224 */ /* 0x000fe200078e00ff */
[----:B------:R-:W-:Y:S01]  /*5110*/  LEA R22, R22, UR6, 0x6 ;  /* 0x0000000616167c11 */ /* 0x000fe2000f8e30ff */
[----:B------:R-:W-:Y:S02]  /*5120*/  IMAD.U32 R13, RZ, RZ, UR26 ;  /* 0x0000001aff0d7e24 */ /* 0x000fe4000f8e00ff */
[----:B------:R-:W-:Y:S02]  /*5130*/  IMAD.MOV.U32 R3, RZ, RZ, R0 ;  /* 0x000000ffff037224 */ /* 0x000fe400078e0000 */
[----:B------:R-:W-:Y:S02]  /*5140*/  IMAD.MOV.U32 R4, RZ, RZ, R7 ;  /* 0x000000ffff047224 */ /* 0x000fe400078e0007 */
[----:B------:R-:W-:-:S07]  /*5150*/  IMAD.SHL.U32 R19, R19, 0x10, RZ ;  /* 0x0000001013137824 */ /* 0x000fce00078e00ff */
.L_x_113:
[----:B------:R-:W0:Y:S01]  /*5160*/  S2R R10, SR_CgaCtaId ;  /* 0x00000000000a7919 */ /* 0x000e220000008800 */
[----:B------:R-:W-:Y:S01]  /*5170*/  MOV R5, 0x400 ;  /* 0x0000040000057802 */ /* 0x000fe20000000f00 */
[----:B------:R-:W1:Y:S03]  /*5180*/  @!P2 LDC R9, c[0x0][0x500] ;  /* 0x00014000ff09ab82 */ /* 0x000e660000000800 */
[----:B0-----:R-:W-:Y:S02]  /*5190*/  LEA R11, R10, R5, 0x18 ;  /* 0x000000050a0b7211 */ /* 0x001fe400078ec0ff */
[----:B------:R-:W-:-:S03]  /*51a0*/  SHF.L.U32 R5, R3, 0x1f, RZ ;  /* 0x0000001f03057819 */ /* 0x000fc600000006ff */
[----:B------:R-:W-:-:S04]  /*51b0*/  IMAD R10, R4, 0x8, R11 ;  /* 0x00000008040a7824 */ /* 0x000fc800078e020b */
[----:B------:R-:W0:Y:S02]  /*51c0*/  SYNCS.PHASECHK.TRANS64.TRYWAIT P1, [R10+URZ+0x70], R5 ;  /* 0x000070050a0075a7 */ /* 0x000e24000802017f */
[----:B01----:R-:W-:Y:S05]  /*51d0*/  @!P1 BRA `(.L_x_110) ;  /* 0x0000001400389947 */ /* 0x003fea0003800000 */
.L_x_142:
[----:B0-----:R-:W-:Y:S01]  /*51e0*/  PRMT R5, R6, 0x9910, RZ ;  /* 0x0000991006057816 */ /* 0x001fe200000000ff */
[----:B------:R0:W-:Y:S03]  /*51f0*/  @!P2 SYNCS.ARRIVE.TRANS64 RZ, [R10+URZ], R9 ;  /* 0x000000090affa9a7 */ /* 0x0001e6000800003f */
[----:B------:R-:W-:-:S13]  /*5200*/  ISETP.NE.AND P1, PT, R5, 0x2, PT ;  /* 0x000000020500780c */ /* 0x000fda0003f25270 */
[----:B0-----:R-:W-:Y:S05]  /*5210*/  @P1 BRA `(.L_x_111) ;  /* 0x0000000000041947 */ /* 0x001fea0003800000 */
[----:B------:R-:W-:Y:S01]  /*5220*/  BPT.TRAP 0x1 ;  /* 0x000000040000795c */ /* 0x000fe20000300000 */
.L_x_111:
[----:B------:R-:W-:Y:S05]  /*5230*/  @P0 BRA `(.L_x_112) ;  /* 0x0000000000040947 */ /* 0x000fea0003800000 */
[----:B------:R-:W-:Y:S01]  /*5240*/  BPT.TRAP 0x1 ;  /* 0x000000040000795c */ /* 0x000fe20000300000 */
.L_x_112:
[----:B------:R-:W-:Y:S01]  /*5250*/  R2UR UR8, R4 ;  /* 0x00000000040872ca */ /* 0x000fe200000e0000 */
[----:B------:R-:W-:Y:S01]  /*5260*/  VIADD R13, R13, 0xffffffff ;  /* 0xffffffff0d0d7836 */ /* 0x000fe20000000000 */
[----:B------:R-:W-:Y:S01]  /*5270*/  R2UR UR15, R11 ;  /* 0x000000000b0f72ca */ /* 0x000fe200000e0000 */
[----:B------:R-:W-:Y:S01]  /*5280*/  UIADD3 UR14, UP0, UR24, 0xf0, URZ ;  /* 0x000000f0180e7890 */ /* 0x000fe2000ff1e03f */
[----:B------:R-:W-:Y:S01]  /*5290*/  R2UR UR22, R19 ;  /* 0x00000000131672ca */ /* 0x000fe200000e0000 */
[----:B------:R-:W-:Y:S01]  /*52a0*/  UIADD3 UR30, UP1, UR24, 0x1f0, URZ ;  /* 0x000001f0181e7890 */ /* 0x000fe2000ff3e03f */
[----:B------:R-:W-:Y:S01]  /*52b0*/  R2UR UR9, R10 ;  /* 0x000000000a0972ca */ /* 0x000fe200000e0000 */
[----:B------:R-:W-:Y:S01]  /*52c0*/  UPRMT UR19, URZ, 0x5410, UR18 ;  /* 0x000054103f137896 */ /* 0x000fe20008000012 */
[----:B------:R-:W-:Y:S01]  /*52d0*/  R2UR UR10, R12 ;  /* 0x000000000c0a72ca */ /* 0x000fe200000e0000 */
[----:B------:R-:W-:Y:S01]  /*52e0*/  VIADD R4, R4, 0x1 ;  /* 0x0000000104047836 */ /* 0x000fe20000000000 */
[----:B------:R-:W-:Y:S01]  /*52f0*/  R2UR UR12, R2 ;  /* 0x00000000020c72ca */ /* 0x000fe200000e0000 */
[----:B------:R-:W-:Y:S01]  /*5300*/  UPRMT UR29, URZ, 0x5410, UR13 ;  /* 0x000054103f1d7896 */ /* 0x000fe2000800000d */
[----:B------:R-:W-:Y:S01]  /*5310*/  R2UR UR23, R22 ;  /* 0x00000000161772ca */ /* 0x000fe200000e0000 */
[----:B------:R-:W-:Y:S01]  /*5320*/  USHF.L.U32 UR8, UR8, 0xb, URZ ;  /* 0x0000000b08087899 */ /* 0x000fe2000800063f */
[----:B------:R-:W-:Y:S01]  /*5330*/  ISETP.GT.AND P3, PT, R13, 0x1, PT ;  /* 0x000000010d00780c */ /* 0x000fe20003f64270 */
[----:B------:R-:W-:Y:S01]  /*5340*/  UIADD3.X UR31, URZ, UR25, URZ, UP1, !UPT ;  /* 0x000000193f1f7290 */ /* 0x000fe20008ffe43f */
[----:B------:R-:W-:Y:S01]  /*5350*/  ISETP.NE.AND P1, PT, R4, 0xe, PT ;  /* 0x0000000e0400780c */ /* 0x000fe20003f25270 */
[----:B------:R-:W-:Y:S01]  /*5360*/  ULEA UR11, UR27, UR8, 0x9 ;  /* 0x000000081b0b7291 */ /* 0x000fe2000f8e483f */
[----:B------:R-:W-:Y:S01]  /*5370*/  VIADD R12, R12, 0x20 ;  /* 0x000000200c0c7836 */ /* 0x000fe20000000000 */
[----:B------:R-:W-:Y:S01]  /*5380*/  ULOP3.LUT UR8, UR8, 0x400, UR28, 0xf8, !UPT ;  /* 0x0000040008087892 */ /* 0x000fe2000f8ef81c */
[----:B------:R-:W-:Y:S01]  /*5390*/  SEL R10, RZ, 0x1, P1 ;  /* 0x00000001ff0a7807 */ /* 0x000fe20000800000 */
[----:B------:R-:W-:Y:S01]  /*53a0*/  ULEA UR11, UR11, UR15, 0x2 ;  /* 0x0000000f0b0b7291 */ /* 0x000fe2000f8e103f */
[----:B------:R-:W-:Y:S01]  /*53b0*/  SEL R4, R4, RZ, P1 ;  /* 0x000000ff04047207 */ /* 0x000fe20000800000 */
[----:B------:R-:W-:Y:S01]  /*53c0*/  ULEA UR8, UR8, UR15, 0x2 ;  /* 0x0000000f08087291 */ /* 0x000fe2000f8e103f */
[----:B------:R-:W-:Y:S01]  /*53d0*/  LOP3.LUT R3, R3, R10, RZ, 0x3c, !PT ;  /* 0x0000000a03037212 */ /* 0x000fe200078e3cff */
[----:B------:R-:W-:-:S02]  /*53e0*/  UIADD3 UR20, UR11, 0x200, URZ ;  /* 0x000002000b147890 */ /* 0x000fc4000fffe03f */
[----:B------:R-:W-:Y:S02]  /*53f0*/  UIADD3.X UR15, URZ, UR25, URZ, UP0, !UPT ;  /* 0x000000193f0f7290 */ /* 0x000fe400087fe43f */
[----:B------:R-:W-:Y:S01]  /*5400*/  UIADD3 UR21, UR8, 0x1c200, URZ ;  /* 0x0001c20008157890 */ /* 0x000fe2000fffe03f */
[----:B------:R-:W-:Y:S01]  /*5410*/  UMOV UR16, 0x0 ;  /* 0x0000000000107882 */ /* 0x000fe20000000000 */
[----:B------:R-:W-:Y:S01]  /*5420*/  UMOV UR17, 0x10000000 ;  /* 0x1000000000117882 */ /* 0x000fe20000000000 */
[----:B------:R-:W-:Y:S01]  /*5430*/  UMOV UR11, UR22 ;  /* 0x00000016000b7c82 */ /* 0x000fe20008000000 */
[----:B------:R-:W-:-:S03]  /*5440*/  UMOV UR8, UR20 ;  /* 0x0000001400087c82 */ /* 0x000fc60008000000 */
[----:B------:R0:W-:Y:S02]  /*5450*/  UTMALDG.3D.MULTICAST [UR8], [UR14], UR19, desc[UR16] ;  /* 0x000010080e0073b4 */ /* 0x0001e40008011813 */
[----:B0-----:R-:W-:Y:S01]  /*5460*/  UMOV UR8, UR21 ;  /* 0x0000001500087c82 */ /* 0x001fe20008000000 */
[----:B------:R-:W-:Y:S02]  /*5470*/  UMOV UR11, UR23 ;  /* 0x00000017000b7c82 */ /* 0x000fe40008000000 */
[----:B------:R0:W-:Y:S02]  /*5480*/  UTMALDG.3D.MULTICAST [UR8], [UR30], UR29, desc[UR16] ;  /* 0x000010081e0073b4 */ /* 0x0001e4000801181d */
[----:B0-----:R-:W-:Y:S05]  /*5490*/  @P3 BRA `(.L_x_113) ;  /* 0xfffffffc00303947 */ /* 0x001fea000383ffff */
.L_x_109:
[----:B------:R-:W-:Y:S05]  /*54a0*/  BSYNC B1 ;  /* 0x0000000000017941 */ /* 0x000fea0003800000 */
.L_x_108:
[----:B------:R-:W2:Y:S01]  /*54b0*/  LDL.64 R10, [R1] ;  /* 0x00000000010a7983 */ /* 0x000ea20000100a00 */
[----:B------:R-:W-:Y:S01]  /*54c0*/  LOP3.LUT P4, RZ, R8, 0xff, RZ, 0xc0, !PT ;  /* 0x000000ff08ff7812 */ /* 0x000fe2000788c0ff */
[----:B------:R-:W-:Y:S01]  /*54d0*/  VIADD R4, R7, UR40 ;  /* 0x0000002807047c36 */ /* 0x000fe20008000000 */
[----:B------:R-:W-:Y:S01]  /*54e0*/  ULDC.64 UR8, c[0x0][0x650] ;  /* 0x0001940000087ab9 */ /* 0x000fe20000000a00 */
[----:B------:R-:W-:Y:S01]  /*54f0*/  IMAD.U32 R5, RZ, RZ, UR40 ;  /* 0x00000028ff057e24 */ /* 0x000fe2000f8e00ff */
[----:B------:R-:W-:Y:S01]  /*5500*/  UISETP.GE.U32.AND UP0, UPT, UR40, 0xe, UPT ;  /* 0x0000000e2800788c */ /* 0x000fe2000bf06070 */
[----:B------:R-:W-:Y:S01]  /*5510*/  BSSY B1, `(.L_x_114) ;  /* 0x0000070000017945 */ /* 0x000fe20003800000 */
[----:B------:R-:W-:Y:S01]  /*5520*/  SHF.R.U32.HI R2, RZ, 0x1, R4 ;  /* 0x00000001ff027819 */ /* 0x000fe20000011604 */
[----:B------:R-:W-:Y:S01]  /*5530*/  IMAD.MOV.U32 R19, RZ, RZ, -0x1 ;  /* 0xffffffffff137424 */ /* 0x000fe200078e00ff */
[----:B------:R-:W-:Y:S01]  /*5540*/  ISETP.GT.U32.AND P1, PT, R4, 0xd, PT ;  /* 0x0000000d0400780c */ /* 0x000fe20003f24070 */
[----:B------:R-:W-:Y:S01]  /*5550*/  IMAD.MOV.U32 R22, RZ, RZ, -0x1 ;  /* 0xffffffffff167424 */ /* 0x000fe200078e00ff */
[----:B------:R-:W-:-:S02]  /*5560*/  PLOP3.LUT P3, PT, PT, PT, UP0, 0x80, 0x0 ;  /* 0x000000000000781c */ /* 0x000fc40003f6f008 */
[----:B------:R-:W-:Y:S01]  /*5570*/  ISETP.LT.U32.AND P1, PT, R5, 0xe, P1 ;  /* 0x0000000e0500780c */ /* 0x000fe20000f21070 */
[----:B------:R-:W0:Y:S01]  /*5580*/  @P4 S2R R8, SR_CgaCtaId ;  /* 0x0000000000084919 */ /* 0x000e220000008800 */
[----:B------:R-:W-:-:S04]  /*5590*/  @P4 MOV R3, 0x400 ;  /* 0x0000040000034802 */ /* 0x000fc80000000f00 */
[----:B0-----:R-:W-:Y:S01]  /*55a0*/  @P4 LEA R8, R8, R3, 0x18 ;  /* 0x0000000308084211 */ /* 0x001fe200078ec0ff */
[----:B------:R-:W-:-:S03]  /*55b0*/  IMAD.WIDE.U32 R2, R2, -0x6db6db6d, RZ ;  /* 0x9249249302027825 */ /* 0x000fc600078e00ff */
[----:B------:R0:W-:Y:S01]  /*55c0*/  @P4 SYNCS.ARRIVE.TRANS64.A1T0 RZ, [R8+URZ+0x118], RZ ;  /* 0x000118ff08ff49a7 */ /* 0x0001e2000810003f */
[----:B------:R-:W-:Y:S01]  /*55d0*/  IMAD.MOV.U32 R2, RZ, RZ, -0x1 ;  /* 0xffffffffff027424 */ /* 0x000fe200078e00ff */
[----:B------:R-:W-:Y:S02]  /*55e0*/  SHF.R.U32.HI R5, RZ, 0x2, R3 ;  /* 0x00000002ff057819 */ /* 0x000fe40000011603 */
[----:B------:R-:W-:-:S03]  /*55f0*/  SEL R3, RZ, 0x1, !P1 ;  /* 0x00000001ff037807 */ /* 0x000fc60004800000 */
[----:B------:R-:W-:Y:S01]  /*5600*/  IMAD R7, R5, -0xe, R4 ;  /* 0xfffffff205077824 */ /* 0x000fe200078e0204 */
[----:B------:R-:W-:Y:S02]  /*5610*/  LOP3.LUT R0, R0, R3, RZ, 0x3c, !PT ;  /* 0x0000000300007212 */ /* 0x000fe400078e3cff */
[----:B------:R-:W-:Y:S02]  /*5620*/  PRMT R3, RZ, 0x7610, R3 ;  /* 0x00007610ff037816 */ /* 0x000fe40000000003 */
[----:B------:R-:W-:Y:S02]  /*5630*/  @P3 LOP3.LUT R0, R0, 0x1, R5, 0x78, !PT ;  /* 0x0000000100003812 */ /* 0x000fe400078e7805 */
[----:B0-----:R-:W-:Y:S02]  /*5640*/  PRMT R8, RZ, 0x7610, R8 ;  /* 0x00007610ff087816 */ /* 0x001fe40000000008 */
[----:B--2---:R-:W-:-:S04]  /*5650*/  IADD3 R18, P4, R18, R10, RZ ;  /* 0x0000000a12127210 */ /* 0x004fc80007f9e0ff */
[----:B------:R-:W-:Y:S01]  /*5660*/  ISETP.GE.U32.AND P1, PT, R18, UR8, PT ;  /* 0x0000000812007c0c */ /* 0x000fe2000bf26070 */
[----:B------:R-:W-:-:S05]  /*5670*/  IMAD.X R17, R17, 0x1, R23, P4 ;  /* 0x0000000111117824 */ /* 0x000fca00020e0617 */
[----:B------:R-:W-:-:S13]  /*5680*/  ISETP.GE.U32.AND.EX P1, PT, R17, UR9, PT, P1 ;  /* 0x0000000911007c0c */ /* 0x000fda000bf26110 */
[----:B------:R-:W-:Y:S05]  /*5690*/  @P1 BRA `(.L_x_115) ;  /* 0x00000004005c1947 */ /* 0x000fea0003800000 */
[----:B------:R-:W0:Y:S01]  /*56a0*/  S2R R11, SR_CTAID.X ;  /* 0x00000000000b7919 */ /* 0x000e220000002500 */
[----:B------:R-:W-:Y:S01]  /*56b0*/  ULDC.64 UR8, c[0x0][0x628] ;  /* 0x00018a0000087ab9 */ /* 0x000fe20000000a00 */
[----:B------:R-:W1:Y:S01]  /*56c0*/  LDC R12, c[0x0][0x144] ;  /* 0x00005100ff0c7b82 */ /* 0x000e620000000800 */
[----:B------:R-:W-:Y:S01]  /*56d0*/  ISETP.NE.U32.AND P1, PT, RZ, UR8, PT ;  /* 0x00000008ff007c0c */ /* 0x000fe2000bf25070 */
[----:B------:R-:W2:Y:S01]  /*56e0*/  S2R R9, SR_CTAID.Y ;  /* 0x0000000000097919 */ /* 0x000ea20000002600 */
[----:B------:R-:W-:Y:S01]  /*56f0*/  ULDC UR10, c[0x0][0x150] ;  /* 0x00005400000a7ab9 */ /* 0x000fe20000000800 */
[----:B------:R-:W-:Y:S01]  /*5700*/  ULDC UR11, c[0x0][0x630] ;  /* 0x00018c00000b7ab9 */ /* 0x000fe20000000800 */
[----:B------:R-:W-:Y:S01]  /*5710*/  ISETP.NE.AND.EX P1, PT, RZ, UR9, PT, P1 ;  /* 0x00000009ff007c0c */ /* 0x000fe2000bf25310 */
[----:B------:R-:W-:Y:S01]  /*5720*/  IMAD.MOV.U32 R2, RZ, RZ, R18 ;  /* 0x000000ffff027224 */ /* 0x000fe200078e0012 */
[----:B0-----:R-:W-:-:S05]  /*5730*/  I2FP.F32.U32 R3, R11 ;  /* 0x0000000b00037245 */ /* 0x001fca0000201000 */
[----:B------:R-:W-:Y:S01]  /*5740*/  FMUL R14, R3, UR10 ;  /* 0x0000000a030e7c20 */ /* 0x000fe20008400000 */
[----:B------:R-:W-:-:S05]  /*5750*/  IMAD.MOV.U32 R3, RZ, RZ, R17 ;  /* 0x000000ffff037224 */ /* 0x000fca00078e0011 */
[----:B--2---:R-:W-:Y:S05]  /*5760*/  @!P1 BRA `(.L_x_116) ;  /* 0x0000000000289947 */ /* 0x004fea0003800000 */
[----:B------:R-:W-:Y:S02]  /*5770*/  ULDC UR10, c[0x0][0x634] ;  /* 0x00018d00000a7ab9 */ /* 0x000fe40000000800 */
[----:B------:R-:W-:-:S05]  /*5780*/  IADD3 R3, P1, R18, UR10, RZ ;  /* 0x0000000a12037c10 */ /* 0x000fca000ff3e0ff */
[----:B------:R-:W-:-:S04]  /*5790*/  IMAD.X R13, RZ, RZ, R17, P1 ;  /* 0x000000ffff0d7224 */ /* 0x000fc800008e0611 */
[----:B------:R-:W-:-:S04]  /*57a0*/  IMAD.WIDE.U32 R4, R13, UR8, RZ ;  /* 0x000000080d047c25 */ /* 0x000fc8000f8e00ff */
[----:B------:R-:W-:-:S04]  /*57b0*/  IMAD.WIDE.U32 R4, P1, R3, UR9, R4 ;  /* 0x0000000903047c25 */ /* 0x000fc8000f820004 */
[----:B------:R-:W-:-:S04]  /*57c0*/  IMAD.WIDE.U32 R2, R3, UR8, RZ ;  /* 0x0000000803027c25 */ /* 0x000fc8000f8e00ff */
[----:B------:R-:W-:Y:S01]  /*57d0*/  IMAD.MOV.U32 R2, RZ, RZ, R5 ;  /* 0x000000ffff027224 */ /* 0x000fe200078e0005 */
[----:B------:R-:W-:Y:S01]  /*57e0*/  IADD3 RZ, P3, R3, R4, RZ ;  /* 0x0000000403ff7210 */ /* 0x000fe20007f7e0ff */
[----:B------:R-:W-:-:S04]  /*57f0*/  IMAD.X R3, RZ, RZ, RZ, P1 ;  /* 0x000000ffff037224 */ /* 0x000fc800008e06ff */
[----:B------:R-:W-:-:S08]  /*5800*/  IMAD.WIDE.U32.X R2, R13, UR9, R2, P3 ;  /* 0x000000090d027c25 */ /* 0x000fd000098e0402 */
.L_x_116:
[--C-:B------:R-:W-:Y:S01]  /*5810*/  SHF.R.U64 R10, R2, UR11, R3.reuse ;  /* 0x0000000b020a7c19 */ /* 0x100fe20008001203 */
[----:B------:R-:W0:Y:S01]  /*5820*/  F2I.U32.TRUNC.NTZ R14, R14 ;  /* 0x0000000e000e7305 */ /* 0x000e22000020f000 */
[----:B------:R-:W-:Y:S01]  /*5830*/  SHF.R.U32.HI R2, RZ, UR11, R3 ;  /* 0x0000000bff027c19 */ /* 0x000fe20008011603 */
[----:B------:R-:W-:Y:S01]  /*5840*/  ULDC.64 UR8, c[0x0][0x620] ;  /* 0x0001880000087ab9 */ /* 0x000fe20000000a00 */
[----:B------:R-:W-:Y:S01]  /*5850*/  IADD3 R5, P1, RZ, -R10, RZ ;  /* 0x8000000aff057210 */ /* 0x000fe20007f3e0ff */
[----:B------:R-:W-:Y:S01]  /*5860*/  IMAD.MOV.U32 R3, RZ, RZ, R17 ;  /* 0x000000ffff037224 */ /* 0x000fe200078e0011 */
[----:B------:R-:W-:-:S03]  /*5870*/  ULDC.64 UR10, c[0x0][0x640] ;  /* 0x00019000000a7ab9 */ /* 0x000fc60000000a00 */
[----:B------:R-:W-:Y:S01]  /*5880*/  IMAD.X R2, RZ, RZ, ~R2, P1 ;  /* 0x000000ffff027224 */ /* 0x000fe200008e0e02 */
[----:B------:R-:W-:-:S03]  /*5890*/  ISETP.NE.U32.AND P1, PT, RZ, UR10, PT ;  /* 0x0000000aff007c0c */ /* 0x000fc6000bf25070 */
[----:B------:R-:W-:Y:S01]  /*58a0*/  IMAD R4, R2, UR8, RZ ;  /* 0x0000000802047c24 */ /* 0x000fe2000f8e02ff */
[----:B------:R-:W-:Y:S01]  /*58b0*/  ISETP.NE.AND.EX P1, PT, RZ, UR11, PT, P1 ;  /* 0x0000000bff007c0c */ /* 0x000fe2000bf25310 */
[----:B------:R-:W-:-:S04]  /*58c0*/  IMAD.MOV.U32 R2, RZ, RZ, R18 ;  /* 0x000000ffff027224 */ /* 0x000fc800078e0012 */
[----:B------:R-:W-:Y:S01]  /*58d0*/  IMAD.WIDE.U32 R2, R5, UR8, R2 ;  /* 0x0000000805027c25 */ /* 0x000fe2000f8e0002 */
[----:B------:R-:W-:-:S03]  /*58e0*/  ULDC UR8, c[0x0][0x618] ;  /* 0x0001860000087ab9 */ /* 0x000fc60000000800 */
[----:B------:R-:W-:Y:S01]  /*58f0*/  IMAD R5, R5, UR9, R4 ;  /* 0x0000000905057c24 */ /* 0x000fe2000f8e0204 */
[----:B------:R-:W-:Y:S01]  /*5900*/  ULDC UR9, c[0x0][0x154] ;  /* 0x0000550000097ab9 */ /* 0x000fe20000000800 */
[----:B0-----:R-:W-:Y:S02]  /*5910*/  IMAD.MOV R4, RZ, RZ, -R14 ;  /* 0x000000ffff047224 */ /* 0x001fe400078e0a0e */
[----:B------:R-:W0:Y:S01]  /*5920*/  LDC R14, c[0x0][0x148] ;  /* 0x00005200ff0e7b82 */ /* 0x000e220000000800 */
[----:B------:R-:W-:Y:S02]  /*5930*/  IMAD.IADD R3, R3, 0x1, R5 ;  /* 0x0000000103037824 */ /* 0x000fe400078e0205 */
[----:B-1----:R-:W-:Y:S01]  /*5940*/  IMAD R11, R12, R4, R11 ;  /* 0x000000040c0b7224 */ /* 0x002fe200078e020b */
[----:B------:R-:W-:Y:S02]  /*5950*/  I2FP.F32.U32 R4, R9 ;  /* 0x0000000900047245 */ /* 0x000fe40000201000 */
[----:B------:R-:W-:-:S02]  /*5960*/  SHF.R.U64 R12, R2, UR8, R3 ;  /* 0x00000008020c7c19 */ /* 0x000fc40008001203 */
[----:B------:R-:W-:Y:S01]  /*5970*/  SHF.R.U32.HI R3, RZ, UR8, R3 ;  /* 0x00000008ff037c19 */ /* 0x000fe20008011603 */
[----:B------:R-:W-:Y:S01]  /*5980*/  FMUL R4, R4, UR9 ;  /* 0x0000000904047c20 */ /* 0x000fe20008400000 */
[----:B------:R-:W-:Y:S02]  /*5990*/  ULDC UR8, c[0x0][0x608] ;  /* 0x0001820000087ab9 */ /* 0x000fe40000000800 */
[--C-:B------:R-:W-:Y:S01]  /*59a0*/  SHF.R.U64 R15, R12, UR8, R3.reuse ;  /* 0x000000080c0f7c19 */ /* 0x100fe20008001203 */
[----:B------:R1:W2:Y:S01]  /*59b0*/  F2I.U32.TRUNC.NTZ R20, R4 ;  /* 0x0000000400147305 */ /* 0x0002a2000020f000 */
[----:B------:R-:W-:Y:S01]  /*59c0*/  SHF.R.U32.HI R2, RZ, UR8, R3 ;  /* 0x00000008ff027c19 */ /* 0x000fe20008011603 */
[----:B------:R-:W-:-:S03]  /*59d0*/  ULDC UR8, c[0x0][0x658] ;  /* 0x0001960000087ab9 */ /* 0x000fc60000000800 */
[--C-:B------:R-:W-:Y:S02]  /*59e0*/  SHF.R.U64 R13, R15, UR8, R2.reuse ;  /* 0x000000080f0d7c19 */ /* 0x100fe40008001202 */
[----:B------:R-:W-:-:S03]  /*59f0*/  SHF.R.U32.HI R19, RZ, UR8, R2 ;  /* 0x00000008ff137c19 */ /* 0x000fc60008011602 */
[----:B------:R-:W-:Y:S02]  /*5a00*/  IMAD.MOV.U32 R2, RZ, RZ, R13 ;  /* 0x000000ffff027224 */ /* 0x000fe400078e000d */
[----:B------:R-:W-:Y:S01]  /*5a10*/  IMAD.MOV.U32 R3, RZ, RZ, R19 ;  /* 0x000000ffff037224 */ /* 0x000fe200078e0013 */
[----:B-1----:R-:W-:Y:S06]  /*5a20*/  @!P1 BRA `(.L_x_117) ;  /* 0x0000000000289947 */ /* 0x002fec0003800000 */
        /* <DEDUP_REMOVED lines=10> */
.L_x_117:
[----:B------:R-:W1:Y:S01]  /*5ad0*/  LDC R4, c[0x0][0x65c] ;  /* 0x00019700ff047b82 */ /* 0x000e620000000800 */
[----:B------:R-:W-:Y:S01]  /*5ae0*/  ULDC UR8, c[0x0][0x648] ;  /* 0x0001920000087ab9 */ /* 0x000fe20000000800 */
[----:B------:R-:W-:Y:S01]  /*5af0*/  LOP3.LUT R15, R15, UR7, RZ, 0xc0, !PT ;  /* 0x000000070f0f7c12 */ /* 0x000fe2000f8ec0ff */
[----:B--2---:R-:W-:Y:S01]  /*5b00*/  IMAD.MOV R20, RZ, RZ, -R20 ;  /* 0x000000ffff147224 */ /* 0x004fe200078e0a14 */
[----:B------:R-:W-:Y:S01]  /*5b10*/  SHF.R.U64 R2, R2, UR8, R3 ;  /* 0x0000000802027c19 */ /* 0x000fe20008001203 */
[----:B------:R-:W-:Y:S01]  /*5b20*/  ULDC UR8, c[0x0][0x638] ;  /* 0x00018e0000087ab9 */ /* 0x000fe20000000800 */
[----:B------:R-:W-:Y:S01]  /*5b30*/  LOP3.LUT R12, R12, UR4, RZ, 0xc0, !PT ;  /* 0x000000040c0c7c12 */ /* 0x000fe2000f8ec0ff */
[----:B------:R-:W-:Y:S01]  /*5b40*/  ULDC UR9, c[0x0][0x610] ;  /* 0x0001840000097ab9 */ /* 0x000fe20000000800 */
[----:B------:R-:W-:Y:S01]  /*5b50*/  IMAD.MOV.U32 R3, RZ, RZ, 0x1 ;  /* 0x00000001ff037424 */ /* 0x000fe200078e00ff */
[----:B-1----:R-:W-:Y:S01]  /*5b60*/  ISETP.NE.AND P1, PT, R4, 0x1, PT ;  /* 0x000000010400780c */ /* 0x002fe20003f25270 */
[----:B------:R-:W-:-:S02]  /*5b70*/  IMAD.MOV R4, RZ, RZ, -R2 ;  /* 0x000000ffff047224 */ /* 0x000fc400078e0a02 */
[----:B------:R-:W-:Y:S02]  /*5b80*/  IMAD R2, R2, UR5, R15 ;  /* 0x0000000502027c24 */ /* 0x000fe4000f8e020f */
[----:B------:R-:W-:Y:S01]  /*5b90*/  IMAD R13, R4, UR8, R13 ;  /* 0x00000008040d7c24 */ /* 0x000fe2000f8e020d */
[----:B------:R-:W-:-:S07]  /*5ba0*/  ULDC UR8, c[0x0][0x600] ;  /* 0x0001800000087ab9 */ /* 0x000fce0000000800 */
[----:B0-----:R-:W-:-:S04]  /*5bb0*/  @P1 IMAD R11, R14, R20, R9 ;  /* 0x000000140e0b1224 */ /* 0x001fc800078e0209 */
[----:B------:R-:W-:Y:S02]  /*5bc0*/  IMAD R11, R2, UR9, R11 ;  /* 0x00000009020b7c24 */ /* 0x000fe4000f8e020b */
[----:B------:R-:W-:-:S05]  /*5bd0*/  IMAD R2, R13, UR8, R12 ;  /* 0x000000080d027c24 */ /* 0x000fca000f8e020c */
[----:B------:R-:W-:Y:S02]  /*5be0*/  SEL R22, R2, R11, !P1 ;  /* 0x0000000b02167207 */ /* 0x000fe40004800000 */
[----:B------:R-:W-:Y:S01]  /*5bf0*/  SEL R19, R11, R2, !P1 ;  /* 0x000000020b137207 */ /* 0x000fe20004800000 */
[----:B------:R-:W-:-:S07]  /*5c00*/  IMAD.MOV.U32 R2, RZ, RZ, R10 ;  /* 0x000000ffff027224 */ /* 0x000fce00078e000a */
.L_x_115:
[----:B------:R-:W-:Y:S05]  /*5c10*/  BSYNC B1 ;  /* 0x0000000000017941 */ /* 0x000fea0003800000 */
.L_x_114:
[----:B------:R-:W-:-:S13]  /*5c20*/  LOP3.LUT P1, RZ, R3, 0xff, RZ, 0xc0, !PT ;  /* 0x000000ff03ff7812 */ /* 0x000fda000782c0ff */
[----:B------:R-:W-:Y:S05]  /*5c30*/  @P1 BRA `(.L_x_118) ;  /* 0xfffffff400101947 */ /* 0x000fea000383ffff */
[----:B------:R-:W-:Y:S05]  /*5c40*/  BSYNC B0 ;  /* 0x0000000000007941 */ /* 0x000fea0003800000 */
.L_x_106:
[----:B------:R-:W-:-:S03]  /*5c50*/  UMOV UR8, 0xffffffff ;  /* 0xffffffff00087882 */ /* 0x000fc60000000000 */
[----:B------:R-:W-:Y:S05]  /*5c60*/  BRA.DIV UR8, `(.L_x_119) ;  /* 0x0000000a08a87947 */ /* 0x000fea000b800000 */
[----:B------:R-:W-:-:S13]  /*5c70*/  ELECT P6, URZ, PT ;  /* 0x00000000003f782f */ /* 0x000fda00038c0000 */
.L_x_145:
[----:B------:R-:W-:Y:S04]  /*5c80*/  BSSY B0, `(.L_x_120) ;  /* 0x0000085000007945 */ /* 0x000fe80003800000 */
[----:B------:R-:W-:Y:S05]  /*5c90*/  @!P6 BRA `(.L_x_121) ;  /* 0x00000008000ce947 */ /* 0x000fea0003800000 */
[----:B------:R-:W-:-:S04]  /*5ca0*/  LOP3.LUT R16, R16, 0x2, RZ, 0xfc, !PT ;  /* 0x0000000210107812 */ /* 0x000fc800078efcff */
[----:B------:R-:W-:-:S13]  /*5cb0*/  ISETP.NE.AND P0, PT, R16, 0x3, PT ;  /* 0x000000031000780c */ /* 0x000fda0003f05270 */
[----:B------:R-:W-:Y:S05]  /*5cc0*/  @!P0 BRA `(.L_x_122) ;  /* 0x0000000000048947 */ /* 0x000fea0003800000 */
[----:B------:R-:W-:Y:S01]  /*5cd0*/  BPT.TRAP 0x1 ;  /* 0x000000040000795c */ /* 0x000fe20000300000 */
.L_x_122:
[----:B------:R-:W0:Y:S01]  /*5ce0*/  S2R R3, SR_CgaCtaId ;  /* 0x0000000000037919 */ /* 0x000e220000008800 */
[----:B------:R-:W-:Y:S02]  /*5cf0*/  MOV R2, 0x400 ;  /* 0x0000040000027802 */ /* 0x000fe40000000f00 */
[----:B------:R-:W-:Y:S02]  /*5d00*/  SHF.L.U32 R4, R0, 0x1f, RZ ;  /* 0x0000001f00047819 */ /* 0x000fe400000006ff */
[----:B0-----:R-:W-:-:S05]  /*5d10*/  LEA R2, R3, R2, 0x18 ;  /* 0x0000000203027211 */ /* 0x001fca00078ec0ff */
[----:B------:R-:W-:-:S04]  /*5d20*/  VIADD R2, R2, 0x70 ;  /* 0x0000007002027836 */ /* 0x000fc80000000000 */
[C---:B------:R-:W-:Y:S02]  /*5d30*/  IMAD R9, R7.reuse, 0x8, R2 ;  /* 0x0000000807097824 */ /* 0x040fe400078e0202 */
[----:B------:R-:W-:Y:S02]  /*5d40*/  VIADD R7, R7, 0x1 ;  /* 0x0000000107077836 */ /* 0x000fe40000000000 */
[----:B------:R-:W0:Y:S03]  /*5d50*/  SYNCS.PHASECHK.TRANS64.TRYWAIT P0, [R9+URZ], R4 ;  /* 0x00000004090075a7 */ /* 0x000e26000800017f */
[----:B------:R-:W-:-:S04]  /*5d60*/  ISETP.NE.AND P1, PT, R7, 0xe, PT ;  /* 0x0000000e0700780c */ /* 0x000fc80003f25270 */
[----:B------:R-:W-:Y:S02]  /*5d70*/  SEL R3, RZ, 0x1, P1 ;  /* 0x00000001ff037807 */ /* 0x000fe40000800000 */
[----:B------:R-:W-:Y:S02]  /*5d80*/  SEL R7, R7, RZ, P1 ;  /* 0x000000ff07077207 */ /* 0x000fe40000800000 */
[----:B------:R-:W-:-:S03]  /*5d90*/  LOP3.LUT R6, R0, R3, RZ, 0x3c, !PT ;  /* 0x0000000300067212 */ /* 0x000fc600078e3cff */
[----:B------:R-:W-:Y:S01]  /*5da0*/  IMAD R8, R7, 0x8, R2 ;  /* 0x0000000807087824 */ /* 0x000fe200078e0202 */
[----:B------:R-:W-:Y:S01]  /*5db0*/  SHF.L.U32 R5, R6, 0x1f, RZ ;  /* 0x0000001f06057819 */ /* 0x000fe200000006ff */
[----:B0-----:R-:W-:Y:S06]  /*5dc0*/  @!P0 BRA `(.L_x_123) ;  /* 0x0000000800708947 */ /* 0x001fec0003800000 */
.L_x_146:
[----:B------:R-:W1:Y:S01]  /*5dd0*/  SYNCS.PHASECHK.TRANS64.TRYWAIT P0, [R8+URZ], R5 ;  /* 0x00000005080075a7 */ /* 0x000e62000800017f */
[----:B------:R-:W-:-:S05]  /*5de0*/  VIADD R0, R7, 0x1 ;  /* 0x0000000107007836 */ /* 0x000fca0000000000 */
[----:B------:R-:W-:-:S04]  /*5df0*/  ISETP.NE.AND P1, PT, R0, 0xe, PT ;  /* 0x0000000e0000780c */ /* 0x000fc80003f25270 */
[----:B------:R-:W-:Y:S02]  /*5e00*/  SEL R3, RZ, 0x1, P1 ;  /* 0x00000001ff037807 */ /* 0x000fe40000800000 */
[----:B------:R-:W-:Y:S02]  /*5e10*/  SEL R7, R0, RZ, P1 ;  /* 0x000000ff00077207 */ /* 0x000fe40000800000 */
[----:B------:R-:W-:-:S03]  /*5e20*/  LOP3.LUT R6, R6, R3, RZ, 0x3c, !PT ;  /* 0x0000000306067212 */ /* 0x000fc600078e3cff */
[----:B0-----:R-:W-:Y:S01]  /*5e30*/  IMAD R9, R7, 0x8, R2 ;  /* 0x0000000807097824 */ /* 0x001fe200078e0202 */
[----:B------:R-:W-:Y:S01]  /*5e40*/  SHF.L.U32 R4, R6, 0x1f, RZ ;  /* 0x0000001f06047819 */ /* 0x000fe200000006ff */
[----:B-1----:R-:W-:Y:S06]  /*5e50*/  @!P0 BRA `(.L_x_124) ;  /* 0x0000000800608947 */ /* 0x002fec0003800000 */
.L_x_147:
        /* <DEDUP_REMOVED lines=9> */
.L_x_148:
        /* <DEDUP_REMOVED lines=9> */
.L_x_149:
        /* <DEDUP_REMOVED lines=9> */
.L_x_150:
        /* <DEDUP_REMOVED lines=9> */
.L_x_151:
        /* <DEDUP_REMOVED lines=9> */
.L_x_152:
        /* <DEDUP_REMOVED lines=9> */
.L_x_153:
        /* <DEDUP_REMOVED lines=9> */
.L_x_154:
        /* <DEDUP_REMOVED lines=9> */
.L_x_155:
        /* <DEDUP_REMOVED lines=9> */
.L_x_156:
[----:B------:R-:W1:Y:S01]  /*6370*/  SYNCS.PHASECHK.TRANS64.TRYWAIT P0, [R8+URZ], R5 ;  /* 0x00000005080075a7 */ /* 0x000e62000800017f */
[----:B------:R-:W-:-:S05]  /*6380*/  VIADD R0, R7, 0x1 ;  /* 0x0000000107007836 */ /* 0x000fca0000000000 */
[----:B------:R-:W-:-:S04]  /*6390*/  ISETP.NE.AND P1, PT, R0, 0xe, PT ;  /* 0x0000000e0000780c */ /* 0x000fc80003f25270 */
[----:B------:R-:W-:Y:S02]  /*63a0*/  SEL R3, RZ, 0x1, P1 ;  /* 0x00000001ff037807 */ /* 0x000fe40000800000 */
[----:B------:R-:W-:Y:S02]  /*63b0*/  SEL R7, R0, RZ, P1 ;  /* 0x000000ff00077207 */ /* 0x000fe40000800000 */
[----:B0-----:R-:W-:-:S03]  /*63c0*/  LOP3.LUT R9, R6, R3, RZ, 0x3c, !PT ;  /* 0x0000000306097212 */ /* 0x001fc600078e3cff */
[----:B------:R-:W-:Y:S01]  /*63d0*/  IMAD R11, R7, 0x8, R2 ;  /* 0x00000008070b7824 */ /* 0x000fe200078e0202 */
[----:B------:R-:W-:Y:S01]  /*63e0*/  SHF.L.U32 R6, R9, 0x1f, RZ ;  /* 0x0000001f09067819 */ /* 0x000fe200000006ff */
[----:B-1----:R-:W-:Y:S06]  /*63f0*/  @!P0 BRA `(.L_x_134) ;  /* 0x0000000400c08947 */ /* 0x002fec0003800000 */
.L_x_157:
[----:B------:R-:W1:Y:S01]  /*6400*/  SYNCS.PHASECHK.TRANS64.TRYWAIT P0, [R11+URZ], R6 ;  /* 0x000000060b0075a7 */ /* 0x000e62000800017f */
[----:B------:R-:W-:-:S05]  /*6410*/  VIADD R0, R7, 0x1 ;  /* 0x0000000107007836 */ /* 0x000fca0000000000 */
[----:B------:R-:W-:-:S04]  /*6420*/  ISETP.NE.AND P1, PT, R0, 0xe, PT ;  /* 0x0000000e0000780c */ /* 0x000fc80003f25270 */
[----:B------:R-:W-:Y:S02]  /*6430*/  SEL R4, RZ, 0x1, P1 ;  /* 0x00000001ff047807 */ /* 0x000fe40000800000 */
[----:B------:R-:W-:Y:S02]  /*6440*/  SEL R3, R0, RZ, P1 ;  /* 0x000000ff00037207 */ /* 0x000fe40000800000 */
[----:B------:R-:W-:Y:S01]  /*6450*/  LOP3.LUT R0, R9, R4, RZ, 0x3c, !PT ;  /* 0x0000000409007212 */ /* 0x000fe200078e3cff */
[----:B-1----:R-:W-:Y:S06]  /*6460*/  @!P0 BRA `(.L_x_135) ;  /* 0x0000000400b88947 */ /* 0x002fec0003800000 */
.L_x_158:
[----:B------:R-:W-:Y:S01]  /*6470*/  IMAD R3, R3, 0x8, R2 ;  /* 0x0000000803037824 */ /* 0x000fe200078e0202 */
[----:B------:R-:W-:-:S07]  /*6480*/  SHF.L.U32 R0, R0, 0x1f, RZ ;  /* 0x0000001f00007819 */ /* 0x000fce00000006ff */
.L_x_136:
[----:B--2---:R2:W3:Y:S02]  /*6490*/  SYNCS.PHASECHK.TRANS64.TRYWAIT P0, [R3+URZ], R0 ;  /* 0x00000000030075a7 */ /* 0x0044e4000800017f */
[----:B---3--:R-:W-:Y:S05]  /*64a0*/  @!P0 NANOSLEEP.SYNCS 0x989680 ;  /* 0x009896800000895d */ /* 0x008fea0003900000 */
[----:B------:R-:W3:Y:S02]  /*64b0*/  @!P0 SYNCS.PHASECHK.TRANS64 P0, [R3+URZ], R0 ;  /* 0x00000000030085a7 */ /* 0x000ee4000800007f */
[----:B---3--:R-:W-:Y:S05]  /*64c0*/  @!P0 BRA `(.L_x_136) ;  /* 0xfffffffc00f08947 */ /* 0x008fea000383ffff */
.L_x_121:
[----:B------:R-:W-:Y:S05]  /*64d0*/  BSYNC B0 ;  /* 0x0000000000007941 */ /* 0x000fea0003800000 */
.L_x_120:
[----:B------:R-:W-:Y:S05]  /*64e0*/  EXIT ;  /* 0x000000000000794d */ /* 0x000fea0003800000 */
.L_x_20:
[----:B-1----:R1:W2:Y:S02]  /*64f0*/  SYNCS.PHASECHK.TRANS64.TRYWAIT P0, [R65+URZ], R0 ;  /* 0x00000000410075a7 */ /* 0x0022a4000800017f */
[----:B--2---:R-:W-:Y:S05]  /*6500*/  @!P0 NANOSLEEP.SYNCS 0x989680 ;  /* 0x009896800000895d */ /* 0x004fea0003900000 */
[----:B------:R-:W2:Y:S02]  /*6510*/  @!P0 SYNCS.PHASECHK.TRANS64 P0, [R65+URZ], R0 ;  /* 0x00000000410085a7 */ /* 0x000ea4000800007f */
[----:B--2---:R-:W-:Y:S05]  /*6520*/  @!P0 BRA `(.L_x_20) ;  /* 0xfffffffc00f08947 */ /* 0x004fea000383ffff */
[----:B------:R-:W-:Y:S05]  /*6530*/  BRA `(.L_x_137) ;  /* 0xffffffb000e87947 */ /* 0x000fea000383ffff */
.L_x_25:
[----:B--2---:R2:W3:Y:S02]  /*6540*/  SYNCS.PHASECHK.TRANS64.TRYWAIT P1, [R3+URZ], R0 ;  /* 0x00000000030075a7 */ /* 0x0044e4000802017f */
[----:B---3--:R-:W-:Y:S05]  /*6550*/  @!P1 NANOSLEEP.SYNCS 0x989680 ;  /* 0x009896800000995d */ /* 0x008fea0003900000 */
[----:B------:R-:W3:Y:S02]  /*6560*/  @!P1 SYNCS.PHASECHK.TRANS64 P1, [R3+URZ], R0 ;  /* 0x00000000030095a7 */ /* 0x000ee4000802007f */
[----:B---3--:R-:W-:Y:S05]  /*6570*/  @!P1 BRA `(.L_x_25) ;  /* 0xfffffffc00f09947 */ /* 0x008fea000383ffff */
[----:B------:R-:W-:Y:S05]  /*6580*/  BRA `(.L_x_24) ;  /* 0xffffffb4004c7947 */ /* 0x000fea000383ffff */
.L_x_30:
[----:B--2---:R-:W-:-:S04]  /*6590*/  IMAD.U32 R5, RZ, RZ, UR4 ;  /* 0x00000004ff057e24 */ /* 0x004fc8000f8e00ff */
[----:B------:R2:W3:Y:S03]  /*65a0*/  SYNCS.PHASECHK.TRANS64.TRYWAIT P1, [R5+URZ], R4 ;  /* 0x00000004050075a7 */ /* 0x0004e6000802017f */
[----:B---3--:R-:W-:Y:S05]  /*65b0*/  @!P1 NANOSLEEP.SYNCS 0x989680 ;  /* 0x009896800000995d */ /* 0x008fea0003900000 */
[----:B------:R-:W3:Y:S02]  /*65c0*/  @!P1 SYNCS.PHASECHK.TRANS64 P1, [R5+URZ], R4 ;  /* 0x00000004050095a7 */ /* 0x000ee4000802007f */
[----:B---3--:R-:W-:Y:S05]  /*65d0*/  @!P1 BRA `(.L_x_30) ;  /* 0xfffffffc00ec9947 */ /* 0x008fea000383ffff */
[----:B------:R-:W-:Y:S05]  /*65e0*/  BRA `(.L_x_29) ;  /* 0xffffffb800047947 */ /* 0x000fea000383ffff */
.L_x_38:
[----:B-1----:R1:W2:Y:S02]  /*65f0*/  SYNCS.PHASECHK.TRANS64.TRYWAIT P0, [R65+URZ+0x10], R0 ;  /* 0x00001000410075a7 */ /* 0x0022a4000800017f */
[----:B--2---:R-:W-:Y:S05]  /*6600*/  @!P0 NANOSLEEP.SYNCS 0x989680 ;  /* 0x009896800000895d */ /* 0x004fea0003900000 */
[----:B------:R-:W2:Y:S02]  /*6610*/  @!P0 SYNCS.PHASECHK.TRANS64 P0, [R65+URZ+0x10], R0 ;  /* 0x00001000410085a7 */ /* 0x000ea4000800007f */
[----:B--2---:R-:W-:Y:S05]  /*6620*/  @!P0 BRA `(.L_x_38) ;  /* 0xfffffffc00f08947 */ /* 0x004fea000383ffff */
[----:B------:R-:W-:Y:S05]  /*6630*/  BRA `(.L_x_138) ;  /* 0xffffffbc005c7947 */ /* 0x000fea000383ffff */
.L_x_107:
[----:B------:R-:W-:Y:S01]  /*6640*/  BSSY B1, `(.L_x_139) ;  /* 0x0000006000017945 */ /* 0x000fe20003800000 */
[----:B------:R-:W-:-:S07]  /*6650*/  IMAD.MOV.U32 R15, RZ, RZ, -0x1 ;  /* 0xffffffffff0f7424 */ /* 0x000fce00078e00ff */
[----:B-----5:R-:W-:Y:S05]  /*6660*/  WARPSYNC.COLLECTIVE R15, `(.L_x_140) ;  /* 0x000000000f0c7348 */ /* 0x020fea0003c00000 */
[----:B------:R-:W-:Y:S02]  /*6670*/  ELECT P6, UR62, PT ;  /* 0x00000000003e782f */ /* 0x000fe400038c0000 */
[----:B------:R-:W-:Y:S01]  /*6680*/  MOV R14, UR62 ;  /* 0x0000003e000e7c02 */ /* 0x000fe20008000f00 */
[----:B-----5:R-:W-:Y:S10]  /*6690*/  ENDCOLLECTIVE ;  /* 0x000000000000791b */ /* 0x020ff40003800000 */
.L_x_140:
[----:B------:R-:W-:Y:S05]  /*66a0*/  BSYNC B1 ;  /* 0x0000000000017941 */ /* 0x000fea0003800000 */
.L_x_139:
[----:B------:R-:W-:Y:S05]  /*66b0*/  BRA `(.L_x_141) ;  /* 0xffffffe8007c7947 */ /* 0x000fea000383ffff */
.L_x_110:
[----:B0-----:R0:W1:Y:S02]  /*66c0*/  SYNCS.PHASECHK.TRANS64.TRYWAIT P1, [R10+URZ+0x70], R5 ;  /* 0x000070050a0075a7 */ /* 0x001064000802017f */
[----:B-1----:R-:W-:Y:S05]  /*66d0*/  @!P1 NANOSLEEP.SYNCS 0x989680 ;  /* 0x009896800000995d */ /* 0x002fea0003900000 */
[----:B------:R-:W1:Y:S02]  /*66e0*/  @!P1 SYNCS.PHASECHK.TRANS64 P1, [R10+URZ+0x70], R5 ;  /* 0x000070050a0095a7 */ /* 0x000e64000802007f */
[----:B-1----:R-:W-:Y:S05]  /*66f0*/  @!P1 BRA `(.L_x_110) ;  /* 0xfffffffc00f09947 */ /* 0x002fea000383ffff */
[----:B------:R-:W-:Y:S05]  /*6700*/  BRA `(.L_x_142) ;  /* 0xffffffe800b47947 */ /* 0x000fea000383ffff */
.L_x_119:
[----:B------:R-:W-:Y:S01]  /*6710*/  BSSY B0, `(.L_x_143) ;  /* 0x0000006000007945 */ /* 0x000fe20003800000 */
[----:B------:R-:W-:-:S07]  /*6720*/  IMAD.MOV.U32 R15, RZ, RZ, -0x1 ;  /* 0xffffffffff0f7424 */ /* 0x000fce00078e00ff */
[----:B-----5:R-:W-:Y:S05]  /*6730*/  WARPSYNC.COLLECTIVE R15, `(.L_x_144) ;  /* 0x000000000f0c7348 */ /* 0x020fea0003c00000 */
[----:B------:R-:W-:Y:S02]  /*6740*/  ELECT P6, UR62, PT ;  /* 0x00000000003e782f */ /* 0x000fe400038c0000 */
[----:B------:R-:W-:Y:S01]  /*6750*/  MOV R14, UR62 ;  /* 0x0000003e000e7c02 */ /* 0x000fe20008000f00 */
[----:B-----5:R-:W-:Y:S10]  /*6760*/  ENDCOLLECTIVE ;  /* 0x000000000000791b */ /* 0x020ff40003800000 */
.L_x_144:
[----:B------:R-:W-:Y:S05]  /*6770*/  BSYNC B0 ;  /* 0x0000000000007941 */ /* 0x000fea0003800000 */
.L_x_143:
[----:B------:R-:W-:Y:S05]  /*6780*/  BRA `(.L_x_145) ;  /* 0xfffffff4003c7947 */ /* 0x000fea000383ffff */
.L_x_123:
[----:B0-----:R0:W1:Y:S02]  /*6790*/  SYNCS.PHASECHK.TRANS64.TRYWAIT P0, [R9+URZ], R4 ;  /* 0x00000004090075a7 */ /* 0x001064000800017f */
[----:B-1----:R-:W-:Y:S05]  /*67a0*/  @!P0 NANOSLEEP.SYNCS 0x989680 ;  /* 0x009896800000895d */ /* 0x002fea0003900000 */
[----:B------:R-:W1:Y:S02]  /*67b0*/  @!P0 SYNCS.PHASECHK.TRANS64 P0, [R9+URZ], R4 ;  /* 0x00000004090085a7 */ /* 0x000e64000800007f */
[----:B-1----:R-:W-:Y:S05]  /*67c0*/  @!P0 BRA `(.L_x_123) ;  /* 0xfffffffc00f08947 */ /* 0x002fea000383ffff */
[----:B------:R-:W-:Y:S05]  /*67d0*/  BRA `(.L_x_146) ;  /* 0xfffffff4007c7947 */ /* 0x000fea000383ffff */
.L_x_124:
[----:B0-----:R0:W1:Y:S02]  /*67e0*/  SYNCS.PHASECHK.TRANS64.TRYWAIT P0, [R8+URZ], R5 ;  /* 0x00000005080075a7 */ /* 0x001064000800017f */
[----:B-1----:R-:W-:Y:S05]  /*67f0*/  @!P0 NANOSLEEP.SYNCS 0x989680 ;  /* 0x009896800000895d */ /* 0x002fea0003900000 */
[----:B------:R-:W1:Y:S02]  /*6800*/  @!P0 SYNCS.PHASECHK.TRANS64 P0, [R8+URZ], R5 ;  /* 0x00000005080085a7 */ /* 0x000e64000800007f */
[----:B-1----:R-:W-:Y:S05]  /*6810*/  @!P0 BRA `(.L_x_124) ;  /* 0xfffffffc00f08947 */ /* 0x002fea000383ffff */
[----:B------:R-:W-:Y:S05]  /*6820*/  BRA `(.L_x_147) ;  /* 0xfffffff4008c7947 */ /* 0x000fea000383ffff */
.L_x_125:
[----:B0-----:R0:W1:Y:S02]  /*6830*/  SYNCS.PHASECHK.TRANS64.TRYWAIT P0, [R9+URZ], R4 ;  /* 0x00000004090075a7 */ /* 0x001064000800017f */
[----:B-1----:R-:W-:Y:S05]  /*6840*/  @!P0 NANOSLEEP.SYNCS 0x989680 ;  /* 0x009896800000895d */ /* 0x002fea0003900000 */
[----:B------:R-:W1:Y:S02]  /*6850*/  @!P0 SYNCS.PHASECHK.TRANS64 P0, [R9+URZ], R4 ;  /* 0x00000004090085a7 */ /* 0x000e64000800007f */
[----:B-1----:R-:W-:Y:S05]  /*6860*/  @!P0 BRA `(.L_x_125) ;  /* 0xfffffffc00f08947 */ /* 0x002fea000383ffff */
[----:B------:R-:W-:Y:S05]  /*6870*/  BRA `(.L_x_148) ;  /* 0xfffffff4009c7947 */ /* 0x000fea000383ffff */
.L_x_126:
[----:B0-----:R0:W1:Y:S02]  /*6880*/  SYNCS.PHASECHK.TRANS64.TRYWAIT P0, [R8+URZ], R5 ;  /* 0x00000005080075a7 */ /* 0x001064000800017f */
[----:B-1----:R-:W-:Y:S05]  /*6890*/  @!P0 NANOSLEEP.SYNCS 0x989680 ;  /* 0x009896800000895d */ /* 0x002fea0003900000 */
[----:B------:R-:W1:Y:S02]  /*68a0*/  @!P0 SYNCS.PHASECHK.TRANS64 P0, [R8+URZ], R5 ;  /* 0x00000005080085a7 */ /* 0x000e64000800007f */
[----:B-1----:R-:W-:Y:S05]  /*68b0*/  @!P0 BRA `(.L_x_126) ;  /* 0xfffffffc00f08947 */ /* 0x002fea000383ffff */
[----:B------:R-:W-:Y:S05]  /*68c0*/  BRA `(.L_x_149) ;  /* 0xfffffff400ac7947 */ /* 0x000fea000383ffff */
.L_x_127:
[----:B0-----:R0:W1:Y:S02]  /*68d0*/  SYNCS.PHASECHK.TRANS64.TRYWAIT P0, [R9+URZ], R4 ;  /* 0x00000004090075a7 */ /* 0x001064000800017f */
[----:B-1----:R-:W-:Y:S05]  /*68e0*/  @!P0 NANOSLEEP.SYNCS 0x989680 ;  /* 0x009896800000895d */ /* 0x002fea0003900000 */
[----:B------:R-:W1:Y:S02]  /*68f0*/  @!P0 SYNCS.PHASECHK.TRANS64 P0, [R9+URZ], R4 ;  /* 0x00000004090085a7 */ /* 0x000e64000800007f */
[----:B-1----:R-:W-:Y:S05]  /*6900*/  @!P0 BRA `(.L_x_127) ;  /* 0xfffffffc00f08947 */ /* 0x002fea000383ffff */
[----:B------:R-:W-:Y:S05]  /*6910*/  BRA `(.L_x_150) ;  /* 0xfffffff400bc7947 */ /* 0x000fea000383ffff */
.L_x_128:
[----:B0-----:R0:W1:Y:S02]  /*6920*/  SYNCS.PHASECHK.TRANS64.TRYWAIT P0, [R8+URZ], R5 ;  /* 0x00000005080075a7 */ /* 0x001064000800017f */
[----:B-1----:R-:W-:Y:S05]  /*6930*/  @!P0 NANOSLEEP.SYNCS 0x989680 ;  /* 0x009896800000895d */ /* 0x002fea0003900000 */
[----:B------:R-:W1:Y:S02]  /*6940*/  @!P0 SYNCS.PHASECHK.TRANS64 P0, [R8+URZ], R5 ;  /* 0x00000005080085a7 */ /* 0x000e64000800007f */
[----:B-1----:R-:W-:Y:S05]  /*6950*/  @!P0 BRA `(.L_x_128) ;  /* 0xfffffffc00f08947 */ /* 0x002fea000383ffff */
[----:B------:R-:W-:Y:S05]  /*6960*/  BRA `(.L_x_151) ;  /* 0xfffffff400cc7947 */ /* 0x000fea000383ffff */
.L_x_129:
[----:B0-----:R0:W1:Y:S02]  /*6970*/  SYNCS.PHASECHK.TRANS64.TRYWAIT P0, [R9+URZ], R4 ;  /* 0x00000004090075a7 */ /* 0x001064000800017f */
[----:B-1----:R-:W-:Y:S05]  /*6980*/  @!P0 NANOSLEEP.SYNCS 0x989680 ;  /* 0x009896800000895d */ /* 0x002fea0003900000 */
[----:B------:R-:W1:Y:S02]  /*6990*/  @!P0 SYNCS.PHASECHK.TRANS64 P0, [R9+URZ], R4 ;  /* 0x00000004090085a7 */ /* 0x000e64000800007f */
[----:B-1----:R-:W-:Y:S05]  /*69a0*/  @!P0 BRA `(.L_x_129) ;  /* 0xfffffffc00f08947 */ /* 0x002fea000383ffff */
[----:B------:R-:W-:Y:S05]  /*69b0*/  BRA `(.L_x_152) ;  /* 0xfffffff400dc7947 */ /* 0x000fea000383ffff */
.L_x_130:
[----:B0-----:R0:W1:Y:S02]  /*69c0*/  SYNCS.PHASECHK.TRANS64.TRYWAIT P0, [R8+URZ], R5 ;  /* 0x00000005080075a7 */ /* 0x001064000800017f */
[----:B-1----:R-:W-:Y:S05]  /*69d0*/  @!P0 NANOSLEEP.SYNCS 0x989680 ;  /* 0x009896800000895d */ /* 0x002fea0003900000 */
[----:B------:R-:W1:Y:S02]  /*69e0*/  @!P0 SYNCS.PHASECHK.TRANS64 P0, [R8+URZ], R5 ;  /* 0x00000005080085a7 */ /* 0x000e64000800007f */
[----:B-1----:R-:W-:Y:S05]  /*69f0*/  @!P0 BRA `(.L_x_130) ;  /* 0xfffffffc00f08947 */ /* 0x002fea000383ffff */
[----:B------:R-:W-:Y:S05]  /*6a00*/  BRA `(.L_x_153) ;  /* 0xfffffff400ec7947 */ /* 0x000fea000383ffff */
.L_x_131:
[----:B0-----:R0:W1:Y:S02]  /*6a10*/  SYNCS.PHASECHK.TRANS64.TRYWAIT P0, [R9+URZ], R4 ;  /* 0x00000004090075a7 */ /* 0x001064000800017f */
[----:B-1----:R-:W-:Y:S05]  /*6a20*/  @!P0 NANOSLEEP.SYNCS 0x989680 ;  /* 0x009896800000895d */ /* 0x002fea0003900000 */
[----:B------:R-:W1:Y:S02]  /*6a30*/  @!P0 SYNCS.PHASECHK.TRANS64 P0, [R9+URZ], R4 ;  /* 0x00000004090085a7 */ /* 0x000e64000800007f */
[----:B-1----:R-:W-:Y:S05]  /*6a40*/  @!P0 BRA `(.L_x_131) ;  /* 0xfffffffc00f08947 */ /* 0x002fea000383ffff */
[----:B------:R-:W-:Y:S05]  /*6a50*/  BRA `(.L_x_154) ;  /* 0xfffffff400fc7947 */ /* 0x000fea000383ffff */
.L_x_132:
[----:B0-----:R0:W1:Y:S02]  /*6a60*/  SYNCS.PHASECHK.TRANS64.TRYWAIT P0, [R8+URZ], R5 ;  /* 0x00000005080075a7 */ /* 0x001064000800017f */
[----:B-1----:R-:W-:Y:S05]  /*6a70*/  @!P0 NANOSLEEP.SYNCS 0x989680 ;  /* 0x009896800000895d */ /* 0x002fea0003900000 */
[----:B------:R-:W1:Y:S02]  /*6a80*/  @!P0 SYNCS.PHASECHK.TRANS64 P0, [R8+URZ], R5 ;  /* 0x00000005080085a7 */ /* 0x000e64000800007f */
[----:B-1----:R-:W-:Y:S05]  /*6a90*/  @!P0 BRA `(.L_x_132) ;  /* 0xfffffffc00f08947 */ /* 0x002fea000383ffff */
[----:B------:R-:W-:Y:S05]  /*6aa0*/  BRA `(.L_x_155) ;  /* 0xfffffff8000c7947 */ /* 0x000fea000383ffff */
.L_x_133:
[----:B0-----:R0:W1:Y:S02]  /*6ab0*/  SYNCS.PHASECHK.TRANS64.TRYWAIT P0, [R9+URZ], R4 ;  /* 0x00000004090075a7 */ /* 0x001064000800017f */
[----:B-1----:R-:W-:Y:S05]  /*6ac0*/  @!P0 NANOSLEEP.SYNCS 0x989680 ;  /* 0x009896800000895d */ /* 0x002fea0003900000 */
[----:B------:R-:W1:Y:S02]  /*6ad0*/  @!P0 SYNCS.PHASECHK.TRANS64 P0, [R9+URZ], R4 ;  /* 0x00000004090085a7 */ /* 0x000e64000800007f */
[----:B-1----:R-:W-:Y:S05]  /*6ae0*/  @!P0 BRA `(.L_x_133) ;  /* 0xfffffffc00f08947 */ /* 0x002fea000383ffff */
[----:B------:R-:W-:Y:S05]  /*6af0*/  BRA `(.L_x_156) ;  /* 0xfffffff8001c7947 */ /* 0x000fea000383ffff */
.L_x_134:
[----:B0-----:R0:W1:Y:S02]  /*6b00*/  SYNCS.PHASECHK.TRANS64.TRYWAIT P0, [R8+URZ], R5 ;  /* 0x00000005080075a7 */ /* 0x001064000800017f */
[----:B-1----:R-:W-:Y:S05]  /*6b10*/  @!P0 NANOSLEEP.SYNCS 0x989680 ;  /* 0x009896800000895d */ /* 0x002fea0003900000 */
[----:B------:R-:W1:Y:S02]  /*6b20*/  @!P0 SYNCS.PHASECHK.TRANS64 P0, [R8+URZ], R5 ;  /* 0x00000005080085a7 */ /* 0x000e64000800007f */
[----:B-1----:R-:W-:Y:S05]  /*6b30*/  @!P0 BRA `(.L_x_134) ;  /* 0xfffffffc00f08947 */ /* 0x002fea000383ffff */
[----:B------:R-:W-:Y:S05]  /*6b40*/  BRA `(.L_x_157) ;  /* 0xfffffff8002c7947 */ /* 0x000fea000383ffff */
.L_x_135:
[----:B-1----:R1:W2:Y:S02]  /*6b50*/  SYNCS.PHASECHK.TRANS64.TRYWAIT P0, [R11+URZ], R6 ;  /* 0x000000060b0075a7 */ /* 0x0022a4000800017f */
[----:B--2---:R-:W-:Y:S05]  /*6b60*/  @!P0 NANOSLEEP.SYNCS 0x989680 ;  /* 0x009896800000895d */ /* 0x004fea0003900000 */
[----:B------:R-:W2:Y:S02]  /*6b70*/  @!P0 SYNCS.PHASECHK.TRANS64 P0, [R11+URZ], R6 ;  /* 0x000000060b0085a7 */ /* 0x000ea4000800007f */
[----:B--2---:R-:W-:Y:S05]  /*6b80*/  @!P0 BRA `(.L_x_135) ;  /* 0xfffffffc00f08947 */ /* 0x004fea000383ffff */
[----:B------:R-:W-:Y:S05]  /*6b90*/  BRA `(.L_x_158) ;  /* 0xfffffff800347947 */ /* 0x000fea000383ffff */
.L_x_159:
[----:B------:R-:W-:-:S00]  /*6ba0*/  BRA `(.L_x_159) ;  /* 0xfffffffc00fc7947 */ /* 0x000fc0000383ffff */
[----:B------:R-:W-:-:S00]  /*6bb0*/  NOP ;  /* 0x0000000000007918 */ /* 0x000fc00000000000 */
        /* <DEDUP_REMOVED lines=12> */
.L_x_160:


//--------------------- .nv.global.init           --------------------------
	.section	.nv.global.init,"aw",@progbits
.nv.global.init:
	.type		$str$22,@object
	.size		$str$22,($str$23 - $str$22)
$str$22:
        /*0000*/ 	.byte	0x6b, 0x5f, 0x74, 0x69, 0x6c, 0x65, 0x5f, 0x63, 0x6f, 0x75, 0x6e, 0x74, 0x20, 0x3e, 0x3d, 0x20
        /*0010*/ 	.byte	0x31, 0x00
	.type		$str$23,@object
	.size		$str$23,(__unnamed_1 - $str$23)
$str$23:
        /*0012*/ 	.byte	0x2f, 0x74, 0x6d, 0x70, 0x2f, 0x63, 0x75, 0x74, 0x6c, 0x61, 0x73, 0x73, 0x5f, 0x73, 0x77, 0x65
        /*0022*/ 	.byte	0x65, 0x70, 0x5f, 0x73, 0x72, 0x63, 0x2f, 0x69, 0x6e, 0x63, 0x6c, 0x75, 0x64, 0x65, 0x2f, 0x63
        /*0032*/ 	.byte	0x75, 0x74, 0x6c, 0x61, 0x73, 0x73, 0x2f, 0x67, 0x65, 0x6d, 0x6d, 0x2f, 0x63, 0x6f, 0x6c, 0x6c
        /*0042*/ 	.byte	0x65, 0x63, 0x74, 0x69, 0x76, 0x65, 0x2f, 0x73, 0x6d, 0x39, 0x30, 0x5f, 0x6d, 0x6d, 0x61, 0x5f
        /*0052*/ 	.byte	0x74, 0x6d, 0x61, 0x5f, 0x67, 0x6d, 0x6d, 0x61, 0x5f, 0x73, 0x73, 0x5f, 0x77, 0x61, 0x72, 0x70
        /*0062*/ 	.byte	0x73, 0x70, 0x65, 0x63, 0x69, 0x61, 0x6c, 0x69, 0x7a, 0x65, 0x64, 0x2e, 0x68, 0x70, 0x70, 0x00
	.type		__unnamed_1,@object
	.size		__unnamed_1,(.L_0 - __unnamed_1)
__unnamed_1:
        /*0072*/ 	.byte	0x76, 0x6f, 0x69, 0x64, 0x20, 0x63, 0x75, 0x74, 0x6c, 0x61, 0x73, 0x73, 0x3a, 0x3a, 0x67, 0x65
        /* <DEDUP_REMOVED lines=177> */
        /*0b92*/ 	.byte	0x65, 0x3a, 0x3a, 0x69, 0x64, 0x65, 0x6e, 0x74, 0x69, 0x74, 0x79, 0x5d, 0x00
.L_0:


//--------------------- .nv.shared._ZN7cutlass13device_kernelINS_4gemm6kernel13GemmUniversalIN4cute5tupleIJiiiiEEENS1_10collective13CollectiveMmaINS1_34MainloopSm90TmaGmmaWarpSpecializedILi14ENS5_IJNS4_1CILi2EEENSA_ILi4EEENSA_ILi1EEEEEENS1_32KernelTmaWarpSpecializedPingpongEEENS5_IJNSA_ILi64EEESH_NSA_ILi32EEEEEENS_10tfloat32_tENS5_IJlSD_lEEESK_SL_NS4_8TiledMMAINS4_8MMA_AtomIJNS4_4SM904GMMA29MMA_64x64x8_F32TF32TF32_SS_TNILNSP_7ScaleInE1ELSR_1EEEEEENS4_6LayoutINS5_IJSD_SD_SD_EEENS5_IJNSA_ILi0EEESW_SW_EEEEENS5_IJNS4_10UnderscoreESZ_SZ_EEEEENS4_23SM90_TMA_LOAD_MULTICASTENS4_14ComposedLayoutINS4_7SwizzleILi3ELi4ELi3EEENS4_18smem_ptr_flag_bitsILi32EEENSU_INS5_IJNSA_ILi8EEESI_EEENS5_IJSI_SD_EEEEEEEvNS4_8identityES12_S1C_vS1D_EENS_8epilogue10collective6detail29Sm90TmaWarpSpecializedAdapterINS1G_15DefaultEpilogueISK_SL_SL_NS1F_6thread17LinearCombinationISK_Li1EffLNS1K_9ScaleType4KindE0ELNS_15FloatRoundStyleE2ESK_EENS1_15EpilogueDefaultEEEEEvvEEEEvNT_6ParamsE --------------------------
	.section	.nv.shared._ZN7cutlass13device_kernelINS_4gemm6kernel13GemmUniversalIN4cute5tupleIJiiiiEEENS1_10collective13CollectiveMmaINS1_34MainloopSm90TmaGmmaWarpSpecializedILi14ENS5_IJNS4_1CILi2EEENSA_ILi4EEENSA_ILi1EEEEEENS1_32KernelTmaWarpSpecializedPingpongEEENS5_IJNSA_ILi64EEESH_NSA_ILi32EEEEEENS_10tfloat32_tENS5_IJlSD_lEEESK_SL_NS4_8TiledMMAINS4_8MMA_AtomIJNS4_4SM904GMMA29MMA_64x64x8_F32TF32TF32_SS_TNILNSP_7ScaleInE1ELSR_1EEEEEENS4_6LayoutINS5_IJSD_SD_SD_EEENS5_IJNSA_ILi0EEESW_SW_EEEEENS5_IJNS4_10UnderscoreESZ_SZ_EEEEENS4_23SM90_TMA_LOAD_MULTICASTENS4_14ComposedLayoutINS4_7SwizzleILi3ELi4ELi3EEENS4_18smem_ptr_flag_bitsILi32EEENSU_INS5_IJNSA_ILi8EEESI_EEENS5_IJSI_SD_EEEEEEEvNS4_8identityES12_S1C_vS1D_EENS_8epilogue10collective6detail29Sm90TmaWarpSpecializedAdapterINS1G_15DefaultEpilogueISK_SL_SL_NS1F_6thread17LinearCombinationISK_Li1EffLNS1K_9ScaleType4KindE0ELNS_15FloatRoundStyleE2ESK_EENS1_15EpilogueDefaultEEEEEvvEEEEvNT_6ParamsE,"aw",@nobits
	.sectionflags	@""
	.align	16
	.zero		1024


//--------------------- .nv.shared.reserved.0     --------------------------
	.section	.nv.shared.reserved.0,"aw",@nobits
	.weak		__nv_reservedSMEM_offset_0_alias
	.size		__nv_reservedSMEM_offset_0_alias, 0, 0
	.other		__nv_reservedSMEM_offset_0_alias,@"STO_CUDA_RESERVED_SHARED STV_DEFAULT"
__nv_reservedSMEM_offset_0_alias:
	.zero		0


//--------------------- .nv.global                --------------------------
	.section	.nv.global,"aw",@nobits
.nv.global:
	.type		_ZN40_INTERNAL_7ba3bf41_4_k_cu_5bc2ac51_220374cute1_E,@object
	.size		_ZN40_INTERNAL_7ba3bf41_4_k_cu_5bc2ac51_220374cute1_E,(_ZN40_INTERNAL_7ba3bf41_4_k_cu_5bc2ac51_220374cuda3std3__45__cpo6cbeginE - _ZN40_INTERNAL_7ba3bf41_4_k_cu_5bc2ac51_220374cute1_E)
_ZN40_INTERNAL_7ba3bf41_4_k_cu_5bc2ac51_220374cute1_E:
	.zero		1
	.type		_ZN40_INTERNAL_7ba3bf41_4_k_cu_5bc2ac51_220374cuda3std3__45__cpo6cbeginE,@object
	.size		_ZN40_INTERNAL_7ba3bf41_4_k_cu_5bc2ac51_220374cuda3std3__45__cpo6cbeginE,(_ZN40_INTERNAL_7ba3bf41_4_k_cu_5bc2ac51_220374cuda3std3__48in_placeE - _ZN40_INTERNAL_7ba3bf41_4_k_cu_5bc2ac51_220374cuda3std3__45__cpo6cbeginE)
_ZN40_INTERNAL_7ba3bf41_4_k_cu_5bc2ac51_220374cuda3std3__45__cpo6cbeginE:
	.zero		1
	.type		_ZN40_INTERNAL_7ba3bf41_4_k_cu_5bc2ac51_220374cuda3std3__48in_placeE,@object
	.size		_ZN40_INTERNAL_7ba3bf41_4_k_cu_5bc2ac51_220374cuda3std3__48in_placeE,(_ZN40_INTERNAL_7ba3bf41_4_k_cu_5bc2ac51_220374cuda3std6ranges3__45__cpo9iter_moveE - _ZN40_INTERNAL_7ba3bf41_4_k_cu_5bc2ac51_220374cuda3std3__48in_placeE)
_ZN40_INTERNAL_7ba3bf41_4_k_cu_5bc2ac51_220374cuda3std3__48in_placeE:
	.zero		1
	.type		_ZN40_INTERNAL_7ba3bf41_4_k_cu_5bc2ac51_220374cuda3std6ranges3__45__cpo9iter_moveE,@object
	.size		_ZN40_INTERNAL_7ba3bf41_4_k_cu_5bc2ac51_220374cuda3std6ranges3__45__cpo9iter_moveE,(_ZN40_INTERNAL_7ba3bf41_4_k_cu_5bc2ac51_220374cuda3std3__45__cpo5beginE - _ZN40_INTERNAL_7ba3bf41_4_k_cu_5bc2ac51_220374cuda3std6ranges3__45__cpo9iter_moveE)
_ZN40_INTERNAL_7ba3bf41_4_k_cu_5bc2ac51_220374cuda3std6ranges3__45__cpo9iter_moveE:
	.zero		1
	.type		_ZN40_INTERNAL_7ba3bf41_4_k_cu_5bc2ac51_220374cuda3std3__45__cpo5beginE,@object
	.size		_ZN40_INTERNAL_7ba3bf41_4_k_cu_5bc2ac51_220374cuda3std3__45__cpo5beginE,(_ZN40_INTERNAL_7ba3bf41_4_k_cu_5bc2ac51_220374cuda3std3__442_GLOBAL__N__7ba3bf41_4_k_cu_5bc2ac51_220376ignoreE - _ZN40_INTERNAL_7ba3bf41_4_k_cu_5bc2ac51_220374cuda3std3__45__cpo5beginE)
_ZN40_INTERNAL_7ba3bf41_4_k_cu_5bc2ac51_220374cuda3std3__45__cpo5beginE:
	.zero		1
	.type		_ZN40_INTERNAL_7ba3bf41_4_k_cu_5bc2ac51_220374cuda3std3__442_GLOBAL__N__7ba3bf41_4_k_cu_5bc2ac51_220376ignoreE,@object
	.size		_ZN40_INTERNAL_7ba3bf41_4_k_cu_5bc2ac51_220374cuda3std3__442_GLOBAL__N__7ba3bf41_4_k_cu_5bc2ac51_220376ignoreE,(_ZN40_INTERNAL_7ba3bf41_4_k_cu_5bc2ac51_220374cute7productE - _ZN40_INTERNAL_7ba3bf41_4_k_cu_5bc2ac51_220374cuda3std3__442_GLOBAL__N__7ba3bf41_4_k_cu_5bc2ac51_220376ignoreE)
_ZN40_INTERNAL_7ba3bf41_4_k_cu_5bc2ac51_220374cuda3std3__442_GLOBAL__N__7ba3bf41_4_k_cu_5bc2ac51_220376ignoreE:
	.zero		1
	.type		_ZN40_INTERNAL_7ba3bf41_4_k_cu_5bc2ac51_220374cute7productE,@object
	.size		_ZN40_INTERNAL_7ba3bf41_4_k_cu_5bc2ac51_220374cute7productE,(_ZN40_INTERNAL_7ba3bf41_4_k_cu_5bc2ac51_220374cuda3std3__45__cpo3endE - _ZN40_INTERNAL_7ba3bf41_4_k_cu_5bc2ac51_220374cute7productE)
_ZN40_INTERNAL_7ba3bf41_4_k_cu_5bc2ac51_220374cute7productE:
	.zero		1
	.type		_ZN40_INTERNAL_7ba3bf41_4_k_cu_5bc2ac51_220374cuda3std3__45__cpo3endE,@object
	.size		_ZN40_INTERNAL_7ba3bf41_4_k_cu_5bc2ac51_220374cuda3std3__45__cpo3endE,(_ZN40_INTERNAL_7ba3bf41_4_k_cu_5bc2ac51_220374cuda3std3__419piecewise_constructE - _ZN40_INTERNAL_7ba3bf41_4_k_cu_5bc2ac51_220374cuda3std3__45__cpo3endE)
_ZN40_INTERNAL_7ba3bf41_4_k_cu_5bc2ac51_220374cuda3std3__45__cpo3endE:
	.zero		1
	.type		_ZN40_INTERNAL_7ba3bf41_4_k_cu_5bc2ac51_220374cuda3std3__419piecewise_constructE,@object
	.size		_ZN40_INTERNAL_7ba3bf41_4_k_cu_5bc2ac51_220374cuda3std3__419piecewise_constructE,(_ZN40_INTERNAL_7ba3bf41_4_k_cu_5bc2ac51_220374cuda3std3__45__cpo4cendE - _ZN40_INTERNAL_7ba3bf41_4_k_cu_5bc2ac51_220374cuda3std3__419piecewise_constructE)
_ZN40_INTERNAL_7ba3bf41_4_k_cu_5bc2ac51_220374cuda3std3__419piecewise_constructE:
	.zero		1
	.type		_ZN40_INTERNAL_7ba3bf41_4_k_cu_5bc2ac51_220374cuda3std3__45__cpo4cendE,@object
	.size		_ZN40_INTERNAL_7ba3bf41_4_k_cu_5bc2ac51_220374cuda3std3__45__cpo4cendE,(_ZN40_INTERNAL_7ba3bf41_4_k_cu_5bc2ac51_220374cuda3std6ranges3__45__cpo4swapE - _ZN40_INTERNAL_7ba3bf41_4_k_cu_5bc2ac51_220374cuda3std3__45__cpo4cendE)
_ZN40_INTERNAL_7ba3bf41_4_k_cu_5bc2ac51_220374cuda3std3__45__cpo4cendE:
	.zero		1
	.type		_ZN40_INTERNAL_7ba3bf41_4_k_cu_5bc2ac51_220374cuda3std6ranges3__45__cpo4swapE,@object
	.size		_ZN40_INTERNAL_7ba3bf41_4_k_cu_5bc2ac51_220374cuda3std6ranges3__45__cpo4swapE,(.L_8 - _ZN40_INTERNAL_7ba3bf41_4_k_cu_5bc2ac51_220374cuda3std6ranges3__45__cpo4swapE)
_ZN40_INTERNAL_7ba3bf41_4_k_cu_5bc2ac51_220374cuda3std6ranges3__45__cpo4swapE:
	.zero		1
.L_8:


//--------------------- .nv.constant0._ZN7cutlass13device_kernelINS_4gemm6kernel13GemmUniversalIN4cute5tupleIJiiiiEEENS1_10collective13CollectiveMmaINS1_34MainloopSm90TmaGmmaWarpSpecializedILi14ENS5_IJNS4_1CILi2EEENSA_ILi4EEENSA_ILi1EEEEEENS1_32KernelTmaWarpSpecializedPingpongEEENS5_IJNSA_ILi64EEESH_NSA_ILi32EEEEEENS_10tfloat32_tENS5_IJlSD_lEEESK_SL_NS4_8TiledMMAINS4_8MMA_AtomIJNS4_4SM904GMMA29MMA_64x64x8_F32TF32TF32_SS_TNILNSP_7ScaleInE1ELSR_1EEEEEENS4_6LayoutINS5_IJSD_SD_SD_EEENS5_IJNSA_ILi0EEESW_SW_EEEEENS5_IJNS4_10UnderscoreESZ_SZ_EEEEENS4_23SM90_TMA_LOAD_MULTICASTENS4_14ComposedLayoutINS4_7SwizzleILi3ELi4ELi3EEENS4_18smem_ptr_flag_bitsILi32EEENSU_INS5_IJNSA_ILi8EEESI_EEENS5_IJSI_SD_EEEEEEEvNS4_8identityES12_S1C_vS1D_EENS_8epilogue10collective6detail29Sm90TmaWarpSpecializedAdapterINS1G_15DefaultEpilogueISK_SL_SL_NS1F_6thread17LinearCombinationISK_Li1EffLNS1K_9ScaleType4KindE0ELNS_15FloatRoundStyleE2ESK_EENS1_15EpilogueDefaultEEEEEvvEEEEvNT_6ParamsE --------------------------
	.section	.nv.constant0._ZN7cutlass13device_kernelINS_4gemm6kernel13GemmUniversalIN4cute5tupleIJiiiiEEENS1_10collective13CollectiveMmaINS1_34MainloopSm90TmaGmmaWarpSpecializedILi14ENS5_IJNS4_1CILi2EEENSA_ILi4EEENSA_ILi1EEEEEENS1_32KernelTmaWarpSpecializedPingpongEEENS5_IJNSA_ILi64EEESH_NSA_ILi32EEEEEENS_10tfloat32_tENS5_IJlSD_lEEESK_SL_NS4_8TiledMMAINS4_8MMA_AtomIJNS4_4SM904GMMA29MMA_64x64x8_F32TF32TF32_SS_TNILNSP_7ScaleInE1ELSR_1EEEEEENS4_6LayoutINS5_IJSD_SD_SD_EEENS5_IJNSA_ILi0EEESW_SW_EEEEENS5_IJNS4_10UnderscoreESZ_SZ_EEEEENS4_23SM90_TMA_LOAD_MULTICASTENS4_14ComposedLayoutINS4_7SwizzleILi3ELi4ELi3EEENS4_18smem_ptr_flag_bitsILi32EEENSU_INS5_IJNSA_ILi8EEESI_EEENS5_IJSI_SD_EEEEEEEvNS4_8identityES12_S1C_vS1D_EENS_8epilogue10collective6detail29Sm90TmaWarpSpecializedAdapterINS1G_15DefaultEpilogueISK_SL_SL_NS1F_6thread17LinearCombinationISK_Li1EffLNS1K_9ScaleType4KindE0ELNS_15FloatRoundStyleE2ESK_EENS1_15EpilogueDefaultEEEEEvvEEEEvNT_6ParamsE,"a",@progbits
	.sectionflags	@""
	.align	4
.nv.constant0._ZN7cutlass13device_kernelINS_4gemm6kernel13GemmUniversalIN4cute5tupleIJiiiiEEENS1_10collective13CollectiveMmaINS1_34MainloopSm90TmaGmmaWarpSpecializedILi14ENS5_IJNS4_1CILi2EEENSA_ILi4EEENSA_ILi1EEEEEENS1_32KernelTmaWarpSpecializedPingpongEEENS5_IJNSA_ILi64EEESH_NSA_ILi32EEEEEENS_10tfloat32_tENS5_IJlSD_lEEESK_SL_NS4_8TiledMMAINS4_8MMA_AtomIJNS4_4SM904GMMA29MMA_64x64x8_F32TF32TF32_SS_TNILNSP_7ScaleInE1ELSR_1EEEEEENS4_6LayoutINS5_IJSD_SD_SD_EEENS5_IJNSA_ILi0EEESW_SW_EEEEENS5_IJNS4_10UnderscoreESZ_SZ_EEEEENS4_23SM90_TMA_LOAD_MULTICASTENS4_14ComposedLayoutINS4_7SwizzleILi3ELi4ELi3EEENS4_18smem_ptr_flag_bitsILi32EEENSU_INS5_IJNSA_ILi8EEESI_EEENS5_IJSI_SD_EEEEEEEvNS4_8identityES12_S1C_vS1D_EENS_8epilogue10collective6detail29Sm90TmaWarpSpecializedAdapterINS1G_15DefaultEpilogueISK_SL_SL_NS1F_6thread17LinearCombinationISK_Li1EffLNS1K_9ScaleType4KindE0ELNS_15FloatRoundStyleE2ESK_EENS1_15EpilogueDefaultEEEEEvvEEEEvNT_6ParamsE:
	.zero		1664


//--------------------- SYMBOLS --------------------------

	.type		.nv.reservedSmem.offset0,@object
	.size		.nv.reservedSmem.offset0,0x4
	.type		__assertfail,@function
